//
// Generated by NVIDIA NVVM Compiler
//
// Compiler Build ID: CL-36424714
// Cuda compilation tools, release 13.0, V13.0.88
// Based on NVVM 20.0.0
//

.version 9.0
.target sm_100
.address_size 64

	// .globl	_Z6total0PfS_i
// _ZZ6total1PfS_iE10PartialSum has been demoted
// _ZZ6total2PfS_iE10PartialSum has been demoted
// _ZZ6total5PfS_iE8sumation has been demoted

.visible .entry _Z6total0PfS_i(
	.param .u64 .ptr .align 1 _Z6total0PfS_i_param_0,
	.param .u64 .ptr .align 1 _Z6total0PfS_i_param_1,
	.param .u32 _Z6total0PfS_i_param_2
)
{
	.reg .pred 	%p<11>;
	.reg .b32 	%r<36>;
	.reg .b32 	%f<83>;
	.reg .b64 	%rd<16>;

	ld.param.u64 	%rd4, [_Z6total0PfS_i_param_0];
	ld.param.u64 	%rd3, [_Z6total0PfS_i_param_1];
	ld.param.u32 	%r23, [_Z6total0PfS_i_param_2];
	cvta.to.global.u64 	%rd1, %rd4;
	mov.u32 	%r24, %ntid.x;
	mov.u32 	%r1, %ctaid.x;
	mul.lo.s32 	%r31, %r24, %r1;
	add.s32 	%r25, %r31, %r24;
	min.u32 	%r3, %r23, %r25;
	mov.u32 	%r26, %tid.x;
	setp.ne.s32 	%p1, %r26, 0;
	@%p1 bra 	$L__BB0_15;
	setp.ge.s32 	%p2, %r31, %r3;
	mov.f32 	%f82, 0f00000000;
	@%p2 bra 	$L__BB0_14;
	sub.s32 	%r4, %r3, %r31;
	and.b32  	%r5, %r4, 15;
	sub.s32 	%r27, %r31, %r3;
	setp.gt.u32 	%p3, %r27, -16;
	mov.f32 	%f82, 0f00000000;
	@%p3 bra 	$L__BB0_5;
	and.b32  	%r28, %r4, -16;
	neg.s32 	%r29, %r28;
	add.s64 	%rd2, %rd1, 32;
	mov.f32 	%f82, 0f00000000;
$L__BB0_4:
	.pragma "nounroll";
	mul.wide.s32 	%rd5, %r31, 4;
	add.s64 	%rd6, %rd2, %rd5;
	ld.global.f32 	%f18, [%rd6+-32];
	add.f32 	%f19, %f82, %f18;
	ld.global.f32 	%f20, [%rd6+-28];
	add.f32 	%f21, %f19, %f20;
	ld.global.f32 	%f22, [%rd6+-24];
	add.f32 	%f23, %f21, %f22;
	ld.global.f32 	%f24, [%rd6+-20];
	add.f32 	%f25, %f23, %f24;
	ld.global.f32 	%f26, [%rd6+-16];
	add.f32 	%f27, %f25, %f26;
	ld.global.f32 	%f28, [%rd6+-12];
	add.f32 	%f29, %f27, %f28;
	ld.global.f32 	%f30, [%rd6+-8];
	add.f32 	%f31, %f29, %f30;
	ld.global.f32 	%f32, [%rd6+-4];
	add.f32 	%f33, %f31, %f32;
	ld.global.f32 	%f34, [%rd6];
	add.f32 	%f35, %f33, %f34;
	ld.global.f32 	%f36, [%rd6+4];
	add.f32 	%f37, %f35, %f36;
	ld.global.f32 	%f38, [%rd6+8];
	add.f32 	%f39, %f37, %f38;
	ld.global.f32 	%f40, [%rd6+12];
	add.f32 	%f41, %f39, %f40;
	ld.global.f32 	%f42, [%rd6+16];
	add.f32 	%f43, %f41, %f42;
	ld.global.f32 	%f44, [%rd6+20];
	add.f32 	%f45, %f43, %f44;
	ld.global.f32 	%f46, [%rd6+24];
	add.f32 	%f47, %f45, %f46;
	ld.global.f32 	%f48, [%rd6+28];
	add.f32 	%f82, %f47, %f48;
	add.s32 	%r31, %r31, 16;
	add.s32 	%r29, %r29, 16;
	setp.ne.s32 	%p4, %r29, 0;
	@%p4 bra 	$L__BB0_4;
$L__BB0_5:
	setp.eq.s32 	%p5, %r5, 0;
	@%p5 bra 	$L__BB0_14;
	and.b32  	%r12, %r4, 7;
	setp.lt.u32 	%p6, %r5, 8;
	@%p6 bra 	$L__BB0_8;
	mul.wide.s32 	%rd7, %r31, 4;
	add.s64 	%rd8, %rd1, %rd7;
	ld.global.f32 	%f50, [%rd8];
	add.f32 	%f51, %f82, %f50;
	ld.global.f32 	%f52, [%rd8+4];
	add.f32 	%f53, %f51, %f52;
	ld.global.f32 	%f54, [%rd8+8];
	add.f32 	%f55, %f53, %f54;
	ld.global.f32 	%f56, [%rd8+12];
	add.f32 	%f57, %f55, %f56;
	ld.global.f32 	%f58, [%rd8+16];
	add.f32 	%f59, %f57, %f58;
	ld.global.f32 	%f60, [%rd8+20];
	add.f32 	%f61, %f59, %f60;
	ld.global.f32 	%f62, [%rd8+24];
	add.f32 	%f63, %f61, %f62;
	ld.global.f32 	%f64, [%rd8+28];
	add.f32 	%f82, %f63, %f64;
	add.s32 	%r31, %r31, 8;
$L__BB0_8:
	setp.eq.s32 	%p7, %r12, 0;
	@%p7 bra 	$L__BB0_14;
	and.b32  	%r15, %r4, 3;
	setp.lt.u32 	%p8, %r12, 4;
	@%p8 bra 	$L__BB0_11;
	mul.wide.s32 	%rd9, %r31, 4;
	add.s64 	%rd10, %rd1, %rd9;
	ld.global.f32 	%f66, [%rd10];
	add.f32 	%f67, %f82, %f66;
	ld.global.f32 	%f68, [%rd10+4];
	add.f32 	%f69, %f67, %f68;
	ld.global.f32 	%f70, [%rd10+8];
	add.f32 	%f71, %f69, %f70;
	ld.global.f32 	%f72, [%rd10+12];
	add.f32 	%f82, %f71, %f72;
	add.s32 	%r31, %r31, 4;
$L__BB0_11:
	setp.eq.s32 	%p9, %r15, 0;
	@%p9 bra 	$L__BB0_14;
	neg.s32 	%r34, %r15;
$L__BB0_13:
	.pragma "nounroll";
	mul.wide.s32 	%rd11, %r31, 4;
	add.s64 	%rd12, %rd1, %rd11;
	ld.global.f32 	%f73, [%rd12];
	add.f32 	%f82, %f82, %f73;
	add.s32 	%r31, %r31, 1;
	add.s32 	%r34, %r34, 1;
	setp.ne.s32 	%p10, %r34, 0;
	@%p10 bra 	$L__BB0_13;
$L__BB0_14:
	cvta.to.global.u64 	%rd13, %rd3;
	mul.wide.u32 	%rd14, %r1, 4;
	add.s64 	%rd15, %rd13, %rd14;
	st.global.f32 	[%rd15], %f82;
$L__BB0_15:
	ret;

}
	// .globl	_Z6total1PfS_i
.visible .entry _Z6total1PfS_i(
	.param .u64 .ptr .align 1 _Z6total1PfS_i_param_0,
	.param .u64 .ptr .align 1 _Z6total1PfS_i_param_1,
	.param .u32 _Z6total1PfS_i_param_2
)
{
	.reg .pred 	%p<6>;
	.reg .b32 	%r<17>;
	.reg .b32 	%f<9>;
	.reg .b64 	%rd<9>;
	// demoted variable
	.shared .align 4 .b8 _ZZ6total1PfS_iE10PartialSum[2048];
	ld.param.u64 	%rd1, [_Z6total1PfS_i_param_0];
	ld.param.u64 	%rd2, [_Z6total1PfS_i_param_1];
	ld.param.u32 	%r8, [_Z6total1PfS_i_param_2];
	mov.u32 	%r1, %tid.x;
	mov.u32 	%r2, %ctaid.x;
	mov.u32 	%r3, %ntid.x;
	mad.lo.s32 	%r4, %r2, %r3, %r1;
	setp.ge.u32 	%p1, %r4, %r8;
	mov.f32 	%f8, 0f00000000;
	@%p1 bra 	$L__BB1_2;
	cvta.to.global.u64 	%rd3, %rd1;
	mul.wide.u32 	%rd4, %r4, 4;
	add.s64 	%rd5, %rd3, %rd4;
	ld.global.f32 	%f8, [%rd5];
$L__BB1_2:
	shl.b32 	%r9, %r1, 2;
	mov.u32 	%r10, _ZZ6total1PfS_iE10PartialSum;
	add.s32 	%r5, %r10, %r9;
	st.shared.f32 	[%r5], %f8;
	setp.lt.u32 	%p2, %r3, 2;
	@%p2 bra 	$L__BB1_7;
	mov.b32 	%r16, 1;
$L__BB1_4:
	bar.sync 	0;
	shl.b32 	%r7, %r16, 1;
	add.s32 	%r12, %r7, -1;
	and.b32  	%r13, %r12, %r1;
	setp.ne.s32 	%p3, %r13, 0;
	@%p3 bra 	$L__BB1_6;
	shl.b32 	%r14, %r16, 2;
	add.s32 	%r15, %r5, %r14;
	ld.shared.f32 	%f4, [%r15];
	ld.shared.f32 	%f5, [%r5];
	add.f32 	%f6, %f4, %f5;
	st.shared.f32 	[%r5], %f6;
$L__BB1_6:
	setp.lt.u32 	%p4, %r7, %r3;
	mov.u32 	%r16, %r7;
	@%p4 bra 	$L__BB1_4;
$L__BB1_7:
	setp.ne.s32 	%p5, %r1, 0;
	@%p5 bra 	$L__BB1_9;
	ld.shared.f32 	%f7, [_ZZ6total1PfS_iE10PartialSum];
	cvta.to.global.u64 	%rd6, %rd2;
	mul.wide.u32 	%rd7, %r2, 4;
	add.s64 	%rd8, %rd6, %rd7;
	st.global.f32 	[%rd8], %f7;
$L__BB1_9:
	ret;

}
	// .globl	_Z6total2PfS_i
.visible .entry _Z6total2PfS_i(
	.param .u64 .ptr .align 1 _Z6total2PfS_i_param_0,
	.param .u64 .ptr .align 1 _Z6total2PfS_i_param_1,
	.param .u32 _Z6total2PfS_i_param_2
)
{
	.reg .pred 	%p<6>;
	.reg .b32 	%r<14>;
	.reg .b32 	%f<9>;
	.reg .b64 	%rd<9>;
	// demoted variable
	.shared .align 4 .b8 _ZZ6total2PfS_iE10PartialSum[2048];
	ld.param.u64 	%rd1, [_Z6total2PfS_i_param_0];
	ld.param.u64 	%rd2, [_Z6total2PfS_i_param_1];
	ld.param.u32 	%r8, [_Z6total2PfS_i_param_2];
	mov.u32 	%r1, %tid.x;
	mov.u32 	%r2, %ctaid.x;
	mov.u32 	%r13, %ntid.x;
	mad.lo.s32 	%r4, %r2, %r13, %r1;
	setp.ge.u32 	%p1, %r4, %r8;
	mov.f32 	%f8, 0f00000000;
	@%p1 bra 	$L__BB2_2;
	cvta.to.global.u64 	%rd3, %rd1;
	mul.wide.u32 	%rd4, %r4, 4;
	add.s64 	%rd5, %rd3, %rd4;
	ld.global.f32 	%f8, [%rd5];
$L__BB2_2:
	shl.b32 	%r9, %r1, 2;
	mov.u32 	%r10, _ZZ6total2PfS_iE10PartialSum;
	add.s32 	%r5, %r10, %r9;
	st.shared.f32 	[%r5], %f8;
	setp.lt.u32 	%p2, %r13, 2;
	@%p2 bra 	$L__BB2_6;
$L__BB2_3:
	shr.u32 	%r7, %r13, 1;
	bar.sync 	0;
	setp.ge.u32 	%p3, %r1, %r7;
	@%p3 bra 	$L__BB2_5;
	shl.b32 	%r11, %r7, 2;
	add.s32 	%r12, %r5, %r11;
	ld.shared.f32 	%f4, [%r12];
	ld.shared.f32 	%f5, [%r5];
	add.f32 	%f6, %f4, %f5;
	st.shared.f32 	[%r5], %f6;
$L__BB2_5:
	setp.gt.u32 	%p4, %r13, 3;
	mov.u32 	%r13, %r7;
	@%p4 bra 	$L__BB2_3;
$L__BB2_6:
	setp.ne.s32 	%p5, %r1, 0;
	@%p5 bra 	$L__BB2_8;
	ld.shared.f32 	%f7, [_ZZ6total2PfS_iE10PartialSum];
	cvta.to.global.u64 	%rd6, %rd2;
	mul.wide.u32 	%rd7, %r2, 4;
	add.s64 	%rd8, %rd6, %rd7;
	st.global.f32 	[%rd8], %f7;
$L__BB2_8:
	ret;

}
	// .globl	_Z6total3PfS_i
.visible .entry _Z6total3PfS_i(
	.param .u64 .ptr .align 1 _Z6total3PfS_i_param_0,
	.param .u64 .ptr .align 1 _Z6total3PfS_i_param_1,
	.param .u32 _Z6total3PfS_i_param_2
)
{
	.reg .pred 	%p<7>;
	.reg .b32 	%r<13>;
	.reg .b32 	%f<5>;
	.reg .b64 	%rd<11>;

	ld.param.u64 	%rd4, [_Z6total3PfS_i_param_0];
	ld.param.u64 	%rd3, [_Z6total3PfS_i_param_1];
	ld.param.u32 	%r7, [_Z6total3PfS_i_param_2];
	cvta.to.global.u64 	%rd1, %rd4;
	mov.u32 	%r1, %tid.x;
	mov.u32 	%r2, %ctaid.x;
	mov.u32 	%r3, %ntid.x;
	mad.lo.s32 	%r4, %r2, %r3, %r1;
	setp.lt.u32 	%p1, %r3, 2;
	mul.wide.u32 	%rd5, %r4, 4;
	add.s64 	%rd2, %rd1, %rd5;
	@%p1 bra 	$L__BB3_5;
	mov.b32 	%r12, 1;
$L__BB3_2:
	setp.ge.u32 	%p2, %r4, %r7;
	bar.sync 	0;
	shl.b32 	%r6, %r12, 1;
	add.s32 	%r9, %r6, -1;
	and.b32  	%r10, %r9, %r1;
	setp.ne.s32 	%p3, %r10, 0;
	or.pred  	%p4, %p2, %p3;
	@%p4 bra 	$L__BB3_4;
	add.s32 	%r11, %r12, %r4;
	mul.wide.u32 	%rd6, %r11, 4;
	add.s64 	%rd7, %rd1, %rd6;
	ld.global.f32 	%f1, [%rd7];
	ld.global.f32 	%f2, [%rd2];
	add.f32 	%f3, %f1, %f2;
	st.global.f32 	[%rd2], %f3;
$L__BB3_4:
	setp.lt.u32 	%p5, %r6, %r3;
	mov.u32 	%r12, %r6;
	@%p5 bra 	$L__BB3_2;
$L__BB3_5:
	setp.ne.s32 	%p6, %r1, 0;
	@%p6 bra 	$L__BB3_7;
	ld.global.f32 	%f4, [%rd2];
	cvta.to.global.u64 	%rd8, %rd3;
	mul.wide.u32 	%rd9, %r2, 4;
	add.s64 	%rd10, %rd8, %rd9;
	st.global.f32 	[%rd10], %f4;
$L__BB3_7:
	ret;

}
	// .globl	_Z6total4PfS_i
.visible .entry _Z6total4PfS_i(
	.param .u64 .ptr .align 1 _Z6total4PfS_i_param_0,
	.param .u64 .ptr .align 1 _Z6total4PfS_i_param_1,
	.param .u32 _Z6total4PfS_i_param_2
)
{
	.reg .pred 	%p<5>;
	.reg .b32 	%r<10>;
	.reg .b32 	%f<5>;
	.reg .b64 	%rd<11>;

	ld.param.u64 	%rd4, [_Z6total4PfS_i_param_0];
	ld.param.u64 	%rd3, [_Z6total4PfS_i_param_1];
	ld.param.u32 	%r7, [_Z6total4PfS_i_param_2];
	cvta.to.global.u64 	%rd1, %rd4;
	mov.u32 	%r1, %tid.x;
	mov.u32 	%r2, %ctaid.x;
	mov.u32 	%r9, %ntid.x;
	mad.lo.s32 	%r4, %r2, %r9, %r1;
	setp.lt.u32 	%p1, %r9, 2;
	mul.wide.u32 	%rd5, %r4, 4;
	add.s64 	%rd2, %rd1, %rd5;
	@%p1 bra 	$L__BB4_4;
$L__BB4_1:
	setp.ge.u32 	%p2, %r4, %r7;
	shr.u32 	%r6, %r9, 1;
	bar.sync 	0;
	@%p2 bra 	$L__BB4_3;
	add.s32 	%r8, %r6, %r4;
	mul.wide.u32 	%rd6, %r8, 4;
	add.s64 	%rd7, %rd1, %rd6;
	ld.global.f32 	%f1, [%rd7];
	ld.global.f32 	%f2, [%rd2];
	add.f32 	%f3, %f1, %f2;
	st.global.f32 	[%rd2], %f3;
$L__BB4_3:
	setp.gt.u32 	%p3, %r9, 3;
	mov.u32 	%r9, %r6;
	@%p3 bra 	$L__BB4_1;
$L__BB4_4:
	setp.ne.s32 	%p4, %r1, 0;
	@%p4 bra 	$L__BB4_6;
	ld.global.f32 	%f4, [%rd2];
	cvta.to.global.u64 	%rd8, %rd3;
	mul.wide.u32 	%rd9, %r2, 4;
	add.s64 	%rd10, %rd8, %rd9;
	st.global.f32 	[%rd10], %f4;
$L__BB4_6:
	ret;

}
	// .globl	_Z17total4_notworkingPfS_i
.visible .entry _Z17total4_notworkingPfS_i(
	.param .u64 .ptr .align 1 _Z17total4_notworkingPfS_i_param_0,
	.param .u64 .ptr .align 1 _Z17total4_notworkingPfS_i_param_1,
	.param .u32 _Z17total4_notworkingPfS_i_param_2
)
{
	.local .align 16 .b8 	__local_depot5[2048];
	.reg .b64 	%SP;
	.reg .b64 	%SPL;
	.reg .pred 	%p<6>;
	.reg .b32 	%r<9>;
	.reg .b32 	%f<12>;
	.reg .b64 	%rd<15>;

	mov.u64 	%SPL, __local_depot5;
	ld.param.u64 	%rd3, [_Z17total4_notworkingPfS_i_param_0];
	ld.param.u64 	%rd4, [_Z17total4_notworkingPfS_i_param_1];
	ld.param.u32 	%r7, [_Z17total4_notworkingPfS_i_param_2];
	add.u64 	%rd1, %SPL, 0;
	mov.u32 	%r1, %tid.x;
	mov.u32 	%r2, %ctaid.x;
	mov.u32 	%r8, %ntid.x;
	mad.lo.s32 	%r4, %r2, %r8, %r1;
	setp.ge.u32 	%p1, %r4, %r7;
	mov.f32 	%f11, 0f00000000;
	@%p1 bra 	$L__BB5_2;
	cvta.to.global.u64 	%rd6, %rd3;
	mul.wide.u32 	%rd7, %r4, 4;
	add.s64 	%rd8, %rd6, %rd7;
	ld.global.f32 	%f11, [%rd8];
$L__BB5_2:
	mul.wide.u32 	%rd9, %r1, 4;
	add.s64 	%rd2, %rd1, %rd9;
	st.local.f32 	[%rd2], %f11;
	setp.lt.u32 	%p2, %r8, 2;
	@%p2 bra 	$L__BB5_6;
$L__BB5_3:
	shr.u32 	%r6, %r8, 1;
	bar.sync 	0;
	setp.ge.u32 	%p3, %r1, %r6;
	@%p3 bra 	$L__BB5_5;
	mul.wide.u32 	%rd10, %r6, 4;
	add.s64 	%rd11, %rd2, %rd10;
	ld.local.f32 	%f7, [%rd11];
	add.f32 	%f11, %f7, %f11;
	st.local.f32 	[%rd2], %f11;
$L__BB5_5:
	setp.gt.u32 	%p4, %r8, 3;
	mov.u32 	%r8, %r6;
	@%p4 bra 	$L__BB5_3;
$L__BB5_6:
	setp.ne.s32 	%p5, %r1, 0;
	@%p5 bra 	$L__BB5_8;
	ld.local.f32 	%f8, [%rd1];
	cvta.to.global.u64 	%rd12, %rd4;
	mul.wide.u32 	%rd13, %r2, 4;
	add.s64 	%rd14, %rd12, %rd13;
	st.global.f32 	[%rd14], %f8;
$L__BB5_8:
	ret;

}
	// .globl	_Z6total5PfS_i
.visible .entry _Z6total5PfS_i(
	.param .u64 .ptr .align 1 _Z6total5PfS_i_param_0,
	.param .u64 .ptr .align 1 _Z6total5PfS_i_param_1,
	.param .u32 _Z6total5PfS_i_param_2
)
{
	.reg .pred 	%p<4>;
	.reg .b32 	%r<7>;
	.reg .b32 	%f<4>;
	.reg .b64 	%rd<9>;
	// demoted variable
	.shared .align 4 .f32 _ZZ6total5PfS_iE8sumation;
	ld.param.u64 	%rd1, [_Z6total5PfS_i_param_0];
	ld.param.u64 	%rd2, [_Z6total5PfS_i_param_1];
	ld.param.u32 	%r4, [_Z6total5PfS_i_param_2];
	mov.u32 	%r5, %ntid.x;
	mov.u32 	%r1, %ctaid.x;
	mov.u32 	%r2, %tid.x;
	mad.lo.s32 	%r3, %r5, %r1, %r2;
	setp.ne.s32 	%p1, %r2, 0;
	@%p1 bra 	$L__BB6_2;
	mov.b32 	%r6, 0;
	st.shared.u32 	[_ZZ6total5PfS_iE8sumation], %r6;
$L__BB6_2:
	bar.sync 	0;
	setp.ge.s32 	%p2, %r3, %r4;
	@%p2 bra 	$L__BB6_4;
	cvta.to.global.u64 	%rd3, %rd1;
	mul.wide.s32 	%rd4, %r3, 4;
	add.s64 	%rd5, %rd3, %rd4;
	ld.global.f32 	%f1, [%rd5];
	atom.shared.add.f32 	%f2, [_ZZ6total5PfS_iE8sumation], %f1;
$L__BB6_4:
	setp.ne.s32 	%p3, %r2, 0;
	bar.sync 	0;
	@%p3 bra 	$L__BB6_6;
	ld.shared.f32 	%f3, [_ZZ6total5PfS_iE8sumation];
	cvta.to.global.u64 	%rd6, %rd2;
	mul.wide.u32 	%rd7, %r1, 4;
	add.s64 	%rd8, %rd6, %rd7;
	st.global.f32 	[%rd8], %f3;
$L__BB6_6:
	ret;

}


// ===== COMPILED SASS (sm_100) =====

	.target	sm_100

	.elftype	@"ET_EXEC"


//--------------------- .note.nv.tkinfo           --------------------------
	.section	.note.nv.tkinfo,"",@"SHT_NOTE"
	.sectionflags	@"SHF_NOTE_NV_TKINFO"
	.tkinfo
        /*0018*/ 	.word	0x00000002
        /*0030*/ 	.string	""
        /*0030*/ 	.string	"ptxas"
        /*0030*/ 	.string	"Cuda compilation tools, release 13.0, V13.0.88"
        /*0030*/ 	.string	"Build cuda_13.0.r13.0/compiler.36424714_0"
        /*0030*/ 	.string	"-arch sm_100 -m 64 "



//--------------------- .note.nv.cuinfo           --------------------------
	.section	.note.nv.cuinfo,"",@"SHT_NOTE"
	.sectionflags	@"SHF_NOTE_NV_CUINFO"
        /*0018*/ 	.short	0x0002
        /*001a*/ 	.short	0x0064
        /*001c*/ 	.short	0x0082
	.zero		2


//--------------------- .nv.info                  --------------------------
	.section	.nv.info,"",@"SHT_CUDA_INFO"
	.align	4


	//----- nvinfo : EIATTR_REGCOUNT
	.align		4
        /*0000*/ 	.byte	0x04, 0x2f
        /*0002*/ 	.short	(.L_1 - .L_0)
	.align		4
.L_0:
        /*0004*/ 	.word	index@(_Z6total0PfS_i)
        /*0008*/ 	.word	0x0000001e


	//----- nvinfo : EIATTR_FRAME_SIZE
	.align		4
.L_1:
        /*000c*/ 	.byte	0x04, 0x11
        /*000e*/ 	.short	(.L_3 - .L_2)
	.align		4
.L_2:
        /*0010*/ 	.word	index@(_Z6total0PfS_i)
        /*0014*/ 	.word	0x00000000


	//----- nvinfo : EIATTR_REGCOUNT
	.align		4
.L_3:
        /*0018*/ 	.byte	0x04, 0x2f
        /*001a*/ 	.short	(.L_5 - .L_4)
	.align		4
.L_4:
        /*001c*/ 	.word	index@(_Z6total1PfS_i)
        /*0020*/ 	.word	0x0000000b


	//----- nvinfo : EIATTR_FRAME_SIZE
	.align		4
.L_5:
        /*0024*/ 	.byte	0x04, 0x11
        /*0026*/ 	.short	(.L_7 - .L_6)
	.align		4
.L_6:
        /*0028*/ 	.word	index@(_Z6total1PfS_i)
        /*002c*/ 	.word	0x00000000


	//----- nvinfo : EIATTR_REGCOUNT
	.align		4
.L_7:
        /*0030*/ 	.byte	0x04, 0x2f
        /*0032*/ 	.short	(.L_9 - .L_8)
	.align		4
.L_8:
        /*0034*/ 	.word	index@(_Z6total2PfS_i)
        /*0038*/ 	.word	0x0000000b


	//----- nvinfo : EIATTR_FRAME_SIZE
	.align		4
.L_9:
        /*003c*/ 	.byte	0x04, 0x11
        /*003e*/ 	.short	(.L_11 - .L_10)
	.align		4
.L_10:
        /*0040*/ 	.word	index@(_Z6total2PfS_i)
        /*0044*/ 	.word	0x00000000


	//----- nvinfo : EIATTR_REGCOUNT
	.align		4
.L_11:
        /*0048*/ 	.byte	0x04, 0x2f
        /*004a*/ 	.short	(.L_13 - .L_12)
	.align		4
.L_12:
        /*004c*/ 	.word	index@(_Z6total3PfS_i)
        /*0050*/ 	.word	0x00000010


	//----- nvinfo : EIATTR_FRAME_SIZE
	.align		4
.L_13:
        /*0054*/ 	.byte	0x04, 0x11
        /*0056*/ 	.short	(.L_15 - .L_14)
	.align		4
.L_14:
        /*0058*/ 	.word	index@(_Z6total3PfS_i)
        /*005c*/ 	.word	0x00000000


	//----- nvinfo : EIATTR_REGCOUNT
	.align		4
.L_15:
        /*0060*/ 	.byte	0x04, 0x2f
        /*0062*/ 	.short	(.L_17 - .L_16)
	.align		4
.L_16:
        /*0064*/ 	.word	index@(_Z6total4PfS_i)
        /*0068*/ 	.word	0x00000010


	//----- nvinfo : EIATTR_FRAME_SIZE
	.align		4
.L_17:
        /*006c*/ 	.byte	0x04, 0x11
        /*006e*/ 	.short	(.L_19 - .L_18)
	.align		4
.L_18:
        /*0070*/ 	.word	index@(_Z6total4PfS_i)
        /*0074*/ 	.word	0x00000000


	//----- nvinfo : EIATTR_REGCOUNT
	.align		4
.L_19:
        /*0078*/ 	.byte	0x04, 0x2f
        /*007a*/ 	.short	(.L_21 - .L_20)
	.align		4
.L_20:
        /*007c*/ 	.word	index@(_Z17total4_notworkingPfS_i)
        /*0080*/ 	.word	0x0000000c


	//----- nvinfo : EIATTR_FRAME_SIZE
	.align		4
.L_21:
        /*0084*/ 	.byte	0x04, 0x11
        /*0086*/ 	.short	(.L_23 - .L_22)
	.align		4
.L_22:
        /*0088*/ 	.word	index@(_Z17total4_notworkingPfS_i)
        /*008c*/ 	.word	0x00000800


	//----- nvinfo : EIATTR_REGCOUNT
	.align		4
.L_23:
        /*0090*/ 	.byte	0x04, 0x2f
        /*0092*/ 	.short	(.L_25 - .L_24)
	.align		4
.L_24:
        /*0094*/ 	.word	index@(_Z6total5PfS_i)
        /*0098*/ 	.word	0x0000000a


	//----- nvinfo : EIATTR_FRAME_SIZE
	.align		4
.L_25:
        /*009c*/ 	.byte	0x04, 0x11
        /*009e*/ 	.short	(.L_27 - .L_26)
	.align		4
.L_26:
        /*00a0*/ 	.word	index@(_Z6total5PfS_i)
        /*00a4*/ 	.word	0x00000000


	//----- nvinfo : EIATTR_MIN_STACK_SIZE
	.align		4
.L_27:
        /*00a8*/ 	.byte	0x04, 0x12
        /*00aa*/ 	.short	(.L_29 - .L_28)
	.align		4
.L_28:
        /*00ac*/ 	.word	index@(_Z6total5PfS_i)
        /*00b0*/ 	.word	0x00000000


	//----- nvinfo : EIATTR_MIN_STACK_SIZE
	.align		4
.L_29:
        /*00b4*/ 	.byte	0x04, 0x12
        /*00b6*/ 	.short	(.L_31 - .L_30)
	.align		4
.L_30:
        /*00b8*/ 	.word	index@(_Z17total4_notworkingPfS_i)
        /*00bc*/ 	.word	0x00000800


	//----- nvinfo : EIATTR_MIN_STACK_SIZE
	.align		4
.L_31:
        /*00c0*/ 	.byte	0x04, 0x12
        /*00c2*/ 	.short	(.L_33 - .L_32)
	.align		4
.L_32:
        /*00c4*/ 	.word	index@(_Z6total4PfS_i)
        /*00c8*/ 	.word	0x00000000


	//----- nvinfo : EIATTR_MIN_STACK_SIZE
	.align		4
.L_33:
        /*00cc*/ 	.byte	0x04, 0x12
        /*00ce*/ 	.short	(.L_35 - .L_34)
	.align		4
.L_34:
        /*00d0*/ 	.word	index@(_Z6total3PfS_i)
        /*00d4*/ 	.word	0x00000000


	//----- nvinfo : EIATTR_MIN_STACK_SIZE
	.align		4
.L_35:
        /*00d8*/ 	.byte	0x04, 0x12
        /*00da*/ 	.short	(.L_37 - .L_36)
	.align		4
.L_36:
        /*00dc*/ 	.word	index@(_Z6total2PfS_i)
        /*00e0*/ 	.word	0x00000000


	//----- nvinfo : EIATTR_MIN_STACK_SIZE
	.align		4
.L_37:
        /*00e4*/ 	.byte	0x04, 0x12
        /*00e6*/ 	.short	(.L_39 - .L_38)
	.align		4
.L_38:
        /*00e8*/ 	.word	index@(_Z6total1PfS_i)
        /*00ec*/ 	.word	0x00000000


	//----- nvinfo : EIATTR_MIN_STACK_SIZE
	.align		4
.L_39:
        /*00f0*/ 	.byte	0x04, 0x12
        /*00f2*/ 	.short	(.L_41 - .L_40)
	.align		4
.L_40:
        /*00f4*/ 	.word	index@(_Z6total0PfS_i)
        /*00f8*/ 	.word	0x00000000
.L_41:


//--------------------- .nv.compat                --------------------------
	.section	.nv.compat,"",@"SHT_CUDA_COMPAT_INFO"
	.align	4
        /*0000*/ 	.byte	0x02, 0x09, 0x00, 0x00, 0x02, 0x02, 0x01, 0x00, 0x02, 0x05, 0x05, 0x00, 0x03, 0x07, 0x01, 0x01
        /*0010*/ 	.byte	0x02, 0x03, 0x00, 0x00, 0x02, 0x06, 0x01, 0x00, 0x04, 0x0b, 0x08, 0x00, 0x09, 0x00, 0x00, 0x00
        /*0020*/ 	.byte	0x00, 0x00, 0x00, 0x00


//--------------------- .nv.info._Z6total5PfS_i   --------------------------
	.section	.nv.info._Z6total5PfS_i,"",@"SHT_CUDA_INFO"
	.sectionflags	@""
	.align	4


	//----- nvinfo : EIATTR_CUDA_API_VERSION
	.align		4
        /*0000*/ 	.byte	0x04, 0x37
        /*0002*/ 	.short	(.L_43 - .L_42)
.L_42:
        /*0004*/ 	.word	0x00000082


	//----- nvinfo : EIATTR_KPARAM_INFO
	.align		4
.L_43:
        /*0008*/ 	.byte	0x04, 0x17
        /*000a*/ 	.short	(.L_45 - .L_44)
.L_44:
        /*000c*/ 	.word	0x00000000
        /*0010*/ 	.short	0x0002
        /*0012*/ 	.short	0x0010
        /*0014*/ 	.byte	0x00, 0xf0, 0x11, 0x00


	//----- nvinfo : EIATTR_KPARAM_INFO
	.align		4
.L_45:
        /*0018*/ 	.byte	0x04, 0x17
        /*001a*/ 	.short	(.L_47 - .L_46)
.L_46:
        /*001c*/ 	.word	0x00000000
        /*0020*/ 	.short	0x0001
        /*0022*/ 	.short	0x0008
        /*0024*/ 	.byte	0x00, 0xf5, 0x21, 0x00


	//----- nvinfo : EIATTR_KPARAM_INFO
	.align		4
.L_47:
        /*0028*/ 	.byte	0x04, 0x17
        /*002a*/ 	.short	(.L_49 - .L_48)
.L_48:
        /*002c*/ 	.word	0x00000000
        /*0030*/ 	.short	0x0000
        /*0032*/ 	.short	0x0000
        /*0034*/ 	.byte	0x00, 0xf5, 0x21, 0x00


	//----- nvinfo : EIATTR_SPARSE_MMA_MASK
	.align		4
.L_49:
        /*0038*/ 	.byte	0x03, 0x50
        /*003a*/ 	.short	0x0000


	//----- nvinfo : EIATTR_MAXREG_COUNT
	.align		4
        /*003c*/ 	.byte	0x03, 0x1b
        /*003e*/ 	.short	0x00ff


	//----- nvinfo : EIATTR_NUM_BARRIERS
	.align		4
        /*0040*/ 	.byte	0x02, 0x4c
        /*0042*/ 	.byte	0x01
	.zero		1


	//----- nvinfo : EIATTR_MERCURY_ISA_VERSION
	.align		4
        /*0044*/ 	.byte	0x03, 0x5f
        /*0046*/ 	.short	0x0101


	//----- nvinfo : EIATTR_VRC_CTA_INIT_COUNT
	.align		4
        /*0048*/ 	.byte	0x02, 0x4a
	.zero		1
	.zero		1


	//----- nvinfo : EIATTR_EXIT_INSTR_OFFSETS
	.align		4
        /*004c*/ 	.byte	0x04, 0x1c
        /*004e*/ 	.short	(.L_51 - .L_50)


	//   ....[0]....
.L_50:
        /*0050*/ 	.word	0x000001c0


	//   ....[1]....
        /*0054*/ 	.word	0x00000240


	//----- nvinfo : EIATTR_CRS_STACK_SIZE
	.align		4
.L_51:
        /*0058*/ 	.byte	0x04, 0x1e
        /*005a*/ 	.short	(.L_53 - .L_52)
.L_52:
        /*005c*/ 	.word	0x00000000


	//----- nvinfo : EIATTR_CBANK_PARAM_SIZE
	.align		4
.L_53:
        /*0060*/ 	.byte	0x03, 0x19
        /*0062*/ 	.short	0x0014


	//----- nvinfo : EIATTR_PARAM_CBANK
	.align		4
        /*0064*/ 	.byte	0x04, 0x0a
        /*0066*/ 	.short	(.L_55 - .L_54)
	.align		4
.L_54:
        /*0068*/ 	.word	index@(.nv.constant0._Z6total5PfS_i)
        /*006c*/ 	.short	0x0380
        /*006e*/ 	.short	0x0014


	//----- nvinfo : EIATTR_SW_WAR
	.align		4
.L_55:
        /*0070*/ 	.byte	0x04, 0x36
        /*0072*/ 	.short	(.L_57 - .L_56)
.L_56:
        /*0074*/ 	.word	0x00000008
.L_57:


//--------------------- .nv.info._Z17total4_notworkingPfS_i --------------------------
	.section	.nv.info._Z17total4_notworkingPfS_i,"",@"SHT_CUDA_INFO"
	.sectionflags	@""
	.align	4


	//----- nvinfo : EIATTR_CUDA_API_VERSION
	.align		4
        /*0000*/ 	.byte	0x04, 0x37
        /*0002*/ 	.short	(.L_59 - .L_58)
.L_58:
        /*0004*/ 	.word	0x00000082


	//----- nvinfo : EIATTR_KPARAM_INFO
	.align		4
.L_59:
        /*0008*/ 	.byte	0x04, 0x17
        /*000a*/ 	.short	(.L_61 - .L_60)
.L_60:
        /*000c*/ 	.word	0x00000000
        /*0010*/ 	.short	0x0002
        /*0012*/ 	.short	0x0010
        /*0014*/ 	.byte	0x00, 0xf0, 0x11, 0x00


	//----- nvinfo : EIATTR_KPARAM_INFO
	.align		4
.L_61:
        /*0018*/ 	.byte	0x04, 0x17
        /*001a*/ 	.short	(.L_63 - .L_62)
.L_62:
        /*001c*/ 	.word	0x00000000
        /*0020*/ 	.short	0x0001
        /*0022*/ 	.short	0x0008
        /*0024*/ 	.byte	0x00, 0xf5, 0x21, 0x00


	//----- nvinfo : EIATTR_KPARAM_INFO
	.align		4
.L_63:
        /*0028*/ 	.byte	0x04, 0x17
        /*002a*/ 	.short	(.L_65 - .L_64)
.L_64:
        /*002c*/ 	.word	0x00000000
        /*0030*/ 	.short	0x0000
        /*0032*/ 	.short	0x0000
        /*0034*/ 	.byte	0x00, 0xf5, 0x21, 0x00


	//----- nvinfo : EIATTR_SPARSE_MMA_MASK
	.align		4
.L_65:
        /*0038*/ 	.byte	0x03, 0x50
        /*003a*/ 	.short	0x0000


	//----- nvinfo : EIATTR_MAXREG_COUNT
	.align		4
        /*003c*/ 	.byte	0x03, 0x1b
        /*003e*/ 	.short	0x00ff


	//----- nvinfo : EIATTR_NUM_BARRIERS
	.align		4
        /*0040*/ 	.byte	0x02, 0x4c
        /*0042*/ 	.byte	0x01
	.zero		1


	//----- nvinfo : EIATTR_MERCURY_ISA_VERSION
	.align		4
        /*0044*/ 	.byte	0x03, 0x5f
        /*0046*/ 	.short	0x0101


	//----- nvinfo : EIATTR_VRC_CTA_INIT_COUNT
	.align		4
        /*0048*/ 	.byte	0x02, 0x4a
	.zero		1
	.zero		1


	//----- nvinfo : EIATTR_EXIT_INSTR_OFFSETS
	.align		4
        /*004c*/ 	.byte	0x04, 0x1c
        /*004e*/ 	.short	(.L_67 - .L_66)


	//   ....[0]....
.L_66:
        /*0050*/ 	.word	0x00000230


	//   ....[1]....
        /*0054*/ 	.word	0x00000280


	//----- nvinfo : EIATTR_CRS_STACK_SIZE
	.align		4
.L_67:
        /*0058*/ 	.byte	0x04, 0x1e
        /*005a*/ 	.short	(.L_69 - .L_68)
.L_68:
        /*005c*/ 	.word	0x00000000


	//----- nvinfo : EIATTR_CBANK_PARAM_SIZE
	.align		4
.L_69:
        /*0060*/ 	.byte	0x03, 0x19
        /*0062*/ 	.short	0x0014


	//----- nvinfo : EIATTR_PARAM_CBANK
	.align		4
        /*0064*/ 	.byte	0x04, 0x0a
        /*0066*/ 	.short	(.L_71 - .L_70)
	.align		4
.L_70:
        /*0068*/ 	.word	index@(.nv.constant0._Z17total4_notworkingPfS_i)
        /*006c*/ 	.short	0x0380
        /*006e*/ 	.short	0x0014


	//----- nvinfo : EIATTR_SW_WAR
	.align		4
.L_71:
        /*0070*/ 	.byte	0x04, 0x36
        /*0072*/ 	.short	(.L_73 - .L_72)
.L_72:
        /*0074*/ 	.word	0x00000008
.L_73:


//--------------------- .nv.info._Z6total4PfS_i   --------------------------
	.section	.nv.info._Z6total4PfS_i,"",@"SHT_CUDA_INFO"
	.sectionflags	@""
	.align	4


	//----- nvinfo : EIATTR_CUDA_API_VERSION
	.align		4
        /*0000*/ 	.byte	0x04, 0x37
        /*0002*/ 	.short	(.L_75 - .L_74)
.L_74:
        /*0004*/ 	.word	0x00000082


	//----- nvinfo : EIATTR_KPARAM_INFO
	.align		4
.L_75:
        /*0008*/ 	.byte	0x04, 0x17
        /*000a*/ 	.short	(.L_77 - .L_76)
.L_76:
        /*000c*/ 	.word	0x00000000
        /*0010*/ 	.short	0x0002
        /*0012*/ 	.short	0x0010
        /*0014*/ 	.byte	0x00, 0xf0, 0x11, 0x00


	//----- nvinfo : EIATTR_KPARAM_INFO
	.align		4
.L_77:
        /*0018*/ 	.byte	0x04, 0x17
        /*001a*/ 	.short	(.L_79 - .L_78)
.L_78:
        /*001c*/ 	.word	0x00000000
        /*0020*/ 	.short	0x0001
        /*0022*/ 	.short	0x0008
        /*0024*/ 	.byte	0x00, 0xf5, 0x21, 0x00


	//----- nvinfo : EIATTR_KPARAM_INFO
	.align		4
.L_79:
        /*0028*/ 	.byte	0x04, 0x17
        /*002a*/ 	.short	(.L_81 - .L_80)
.L_80:
        /*002c*/ 	.word	0x00000000
        /*0030*/ 	.short	0x0000
        /*0032*/ 	.short	0x0000
        /*0034*/ 	.byte	0x00, 0xf5, 0x21, 0x00


	//----- nvinfo : EIATTR_SPARSE_MMA_MASK
	.align		4
.L_81:
        /*0038*/ 	.byte	0x03, 0x50
        /*003a*/ 	.short	0x0000


	//----- nvinfo : EIATTR_MAXREG_COUNT
	.align		4
        /*003c*/ 	.byte	0x03, 0x1b
        /*003e*/ 	.short	0x00ff


	//----- nvinfo : EIATTR_NUM_BARRIERS
	.align		4
        /*0040*/ 	.byte	0x02, 0x4c
        /*0042*/ 	.byte	0x01
	.zero		1


	//----- nvinfo : EIATTR_MERCURY_ISA_VERSION
	.align		4
        /*0044*/ 	.byte	0x03, 0x5f
        /*0046*/ 	.short	0x0101


	//----- nvinfo : EIATTR_VRC_CTA_INIT_COUNT
	.align		4
        /*0048*/ 	.byte	0x02, 0x4a
	.zero		1
	.zero		1


	//----- nvinfo : EIATTR_EXIT_INSTR_OFFSETS
	.align		4
        /*004c*/ 	.byte	0x04, 0x1c
        /*004e*/ 	.short	(.L_83 - .L_82)


	//   ....[0]....
.L_82:
        /*0050*/ 	.word	0x000001c0


	//   ....[1]....
        /*0054*/ 	.word	0x00000210


	//----- nvinfo : EIATTR_CRS_STACK_SIZE
	.align		4
.L_83:
        /*0058*/ 	.byte	0x04, 0x1e
        /*005a*/ 	.short	(.L_85 - .L_84)
.L_84:
        /*005c*/ 	.word	0x00000000


	//----- nvinfo : EIATTR_CBANK_PARAM_SIZE
	.align		4
.L_85:
        /*0060*/ 	.byte	0x03, 0x19
        /*0062*/ 	.short	0x0014


	//----- nvinfo : EIATTR_PARAM_CBANK
	.align		4
        /*0064*/ 	.byte	0x04, 0x0a
        /*0066*/ 	.short	(.L_87 - .L_86)
	.align		4
.L_86:
        /*0068*/ 	.word	index@(.nv.constant0._Z6total4PfS_i)
        /*006c*/ 	.short	0x0380
        /*006e*/ 	.short	0x0014


	//----- nvinfo : EIATTR_SW_WAR
	.align		4
.L_87:
        /*0070*/ 	.byte	0x04, 0x36
        /*0072*/ 	.short	(.L_89 - .L_88)
.L_88:
        /*0074*/ 	.word	0x00000008
.L_89:


//--------------------- .nv.info._Z6total3PfS_i   --------------------------
	.section	.nv.info._Z6total3PfS_i,"",@"SHT_CUDA_INFO"
	.sectionflags	@""
	.align	4


	//----- nvinfo : EIATTR_CUDA_API_VERSION
	.align		4
        /*0000*/ 	.byte	0x04, 0x37
        /*0002*/ 	.short	(.L_91 - .L_90)
.L_90:
        /*0004*/ 	.word	0x00000082


	//----- nvinfo : EIATTR_KPARAM_INFO
	.align		4
.L_91:
        /*0008*/ 	.byte	0x04, 0x17
        /*000a*/ 	.short	(.L_93 - .L_92)
.L_92:
        /*000c*/ 	.word	0x00000000
        /*0010*/ 	.short	0x0002
        /*0012*/ 	.short	0x0010
        /*0014*/ 	.byte	0x00, 0xf0, 0x11, 0x00


	//----- nvinfo : EIATTR_KPARAM_INFO
	.align		4
.L_93:
        /*0018*/ 	.byte	0x04, 0x17
        /*001a*/ 	.short	(.L_95 - .L_94)
.L_94:
        /*001c*/ 	.word	0x00000000
        /*0020*/ 	.short	0x0001
        /*0022*/ 	.short	0x0008
        /*0024*/ 	.byte	0x00, 0xf5, 0x21, 0x00


	//----- nvinfo : EIATTR_KPARAM_INFO
	.align		4
.L_95:
        /*0028*/ 	.byte	0x04, 0x17
        /*002a*/ 	.short	(.L_97 - .L_96)
.L_96:
        /*002c*/ 	.word	0x00000000
        /*0030*/ 	.short	0x0000
        /*0032*/ 	.short	0x0000
        /*0034*/ 	.byte	0x00, 0xf5, 0x21, 0x00


	//----- nvinfo : EIATTR_SPARSE_MMA_MASK
	.align		4
.L_97:
        /*0038*/ 	.byte	0x03, 0x50
        /*003a*/ 	.short	0x0000


	//----- nvinfo : EIATTR_MAXREG_COUNT
	.align		4
        /*003c*/ 	.byte	0x03, 0x1b
        /*003e*/ 	.short	0x00ff


	//----- nvinfo : EIATTR_NUM_BARRIERS
	.align		4
        /*0040*/ 	.byte	0x02, 0x4c
        /*0042*/ 	.byte	0x01
	.zero		1


	//----- nvinfo : EIATTR_MERCURY_ISA_VERSION
	.align		4
        /*0044*/ 	.byte	0x03, 0x5f
        /*0046*/ 	.short	0x0101


	//----- nvinfo : EIATTR_VRC_CTA_INIT_COUNT
	.align		4
        /*0048*/ 	.byte	0x02, 0x4a
	.zero		1
	.zero		1


	//----- nvinfo : EIATTR_EXIT_INSTR_OFFSETS
	.align		4
        /*004c*/ 	.byte	0x04, 0x1c
        /*004e*/ 	.short	(.L_99 - .L_98)


	//   ....[0]....
.L_98:
        /*0050*/ 	.word	0x000001f0


	//   ....[1]....
        /*0054*/ 	.word	0x00000240


	//----- nvinfo : EIATTR_CRS_STACK_SIZE
	.align		4
.L_99:
        /*0058*/ 	.byte	0x04, 0x1e
        /*005a*/ 	.short	(.L_101 - .L_100)
.L_100:
        /*005c*/ 	.word	0x00000000


	//----- nvinfo : EIATTR_CBANK_PARAM_SIZE
	.align		4
.L_101:
        /*0060*/ 	.byte	0x03, 0x19
        /*0062*/ 	.short	0x0014


	//----- nvinfo : EIATTR_PARAM_CBANK
	.align		4
        /*0064*/ 	.byte	0x04, 0x0a
        /*0066*/ 	.short	(.L_103 - .L_102)
	.align		4
.L_102:
        /*0068*/ 	.word	index@(.nv.constant0._Z6total3PfS_i)
        /*006c*/ 	.short	0x0380
        /*006e*/ 	.short	0x0014


	//----- nvinfo : EIATTR_SW_WAR
	.align		4
.L_103:
        /*0070*/ 	.byte	0x04, 0x36
        /*0072*/ 	.short	(.L_105 - .L_104)
.L_104:
        /*0074*/ 	.word	0x00000008
.L_105:


//--------------------- .nv.info._Z6total2PfS_i   --------------------------
	.section	.nv.info._Z6total2PfS_i,"",@"SHT_CUDA_INFO"
	.sectionflags	@""
	.align	4


	//----- nvinfo : EIATTR_CUDA_API_VERSION
	.align		4
        /*0000*/ 	.byte	0x04, 0x37
        /*0002*/ 	.short	(.L_107 - .L_106)
.L_106:
        /*0004*/ 	.word	0x00000082


	//----- nvinfo : EIATTR_KPARAM_INFO
	.align		4
.L_107:
        /*0008*/ 	.byte	0x04, 0x17
        /*000a*/ 	.short	(.L_109 - .L_108)
.L_108:
        /*000c*/ 	.word	0x00000000
        /*0010*/ 	.short	0x0002
        /*0012*/ 	.short	0x0010
        /*0014*/ 	.byte	0x00, 0xf0, 0x11, 0x00


	//----- nvinfo : EIATTR_KPARAM_INFO
	.align		4
.L_109:
        /*0018*/ 	.byte	0x04, 0x17
        /*001a*/ 	.short	(.L_111 - .L_110)
.L_110:
        /*001c*/ 	.word	0x00000000
        /*0020*/ 	.short	0x0001
        /*0022*/ 	.short	0x0008
        /*0024*/ 	.byte	0x00, 0xf5, 0x21, 0x00


	//----- nvinfo : EIATTR_KPARAM_INFO
	.align		4
.L_111:
        /*0028*/ 	.byte	0x04, 0x17
        /*002a*/ 	.short	(.L_113 - .L_112)
.L_112:
        /*002c*/ 	.word	0x00000000
        /*0030*/ 	.short	0x0000
        /*0032*/ 	.short	0x0000
        /*0034*/ 	.byte	0x00, 0xf5, 0x21, 0x00


	//----- nvinfo : EIATTR_SPARSE_MMA_MASK
	.align		4
.L_113:
        /*0038*/ 	.byte	0x03, 0x50
        /*003a*/ 	.short	0x0000


	//----- nvinfo : EIATTR_MAXREG_COUNT
	.align		4
        /*003c*/ 	.byte	0x03, 0x1b
        /*003e*/ 	.short	0x00ff


	//----- nvinfo : EIATTR_NUM_BARRIERS
	.align		4
        /*0040*/ 	.byte	0x02, 0x4c
        /*0042*/ 	.byte	0x01
	.zero		1


	//----- nvinfo : EIATTR_MERCURY_ISA_VERSION
	.align		4
        /*0044*/ 	.byte	0x03, 0x5f
        /*0046*/ 	.short	0x0101


	//----- nvinfo : EIATTR_VRC_CTA_INIT_COUNT
	.align		4
        /*0048*/ 	.byte	0x02, 0x4a
	.zero		1
	.zero		1


	//----- nvinfo : EIATTR_EXIT_INSTR_OFFSETS
	.align		4
        /*004c*/ 	.byte	0x04, 0x1c
        /*004e*/ 	.short	(.L_115 - .L_114)


	//   ....[0]....
.L_114:
        /*0050*/ 	.word	0x00000200


	//   ....[1]....
        /*0054*/ 	.word	0x00000280


	//----- nvinfo : EIATTR_CBANK_PARAM_SIZE
	.align		4
.L_115:
        /*0058*/ 	.byte	0x03, 0x19
        /*005a*/ 	.short	0x0014


	//----- nvinfo : EIATTR_PARAM_CBANK
	.align		4
        /*005c*/ 	.byte	0x04, 0x0a
        /*005e*/ 	.short	(.L_117 - .L_116)
	.align		4
.L_116:
        /*0060*/ 	.word	index@(.nv.constant0._Z6total2PfS_i)
        /*0064*/ 	.short	0x0380
        /*0066*/ 	.short	0x0014


	//----- nvinfo : EIATTR_SW_WAR
	.align		4
.L_117:
        /*0068*/ 	.byte	0x04, 0x36
        /*006a*/ 	.short	(.L_119 - .L_118)
.L_118:
        /*006c*/ 	.word	0x00000008
.L_119:


//--------------------- .nv.info._Z6total1PfS_i   --------------------------
	.section	.nv.info._Z6total1PfS_i,"",@"SHT_CUDA_INFO"
	.sectionflags	@""
	.align	4


	//----- nvinfo : EIATTR_CUDA_API_VERSION
	.align		4
        /*0000*/ 	.byte	0x04, 0x37
        /*0002*/ 	.short	(.L_121 - .L_120)
.L_120:
        /*0004*/ 	.word	0x00000082


	//----- nvinfo : EIATTR_KPARAM_INFO
	.align		4
.L_121:
        /*0008*/ 	.byte	0x04, 0x17
        /*000a*/ 	.short	(.L_123 - .L_122)
.L_122:
        /*000c*/ 	.word	0x00000000
        /*0010*/ 	.short	0x0002
        /*0012*/ 	.short	0x0010
        /*0014*/ 	.byte	0x00, 0xf0, 0x11, 0x00


	//----- nvinfo : EIATTR_KPARAM_INFO
	.align		4
.L_123:
        /*0018*/ 	.byte	0x04, 0x17
        /*001a*/ 	.short	(.L_125 - .L_124)
.L_124:
        /*001c*/ 	.word	0x00000000
        /*0020*/ 	.short	0x0001
        /*0022*/ 	.short	0x0008
        /*0024*/ 	.byte	0x00, 0xf5, 0x21, 0x00


	//----- nvinfo : EIATTR_KPARAM_INFO
	.align		4
.L_125:
        /*0028*/ 	.byte	0x04, 0x17
        /*002a*/ 	.short	(.L_127 - .L_126)
.L_126:
        /*002c*/ 	.word	0x00000000
        /*0030*/ 	.short	0x0000
        /*0032*/ 	.short	0x0000
        /*0034*/ 	.byte	0x00, 0xf5, 0x21, 0x00


	//----- nvinfo : EIATTR_SPARSE_MMA_MASK
	.align		4
.L_127:
        /*0038*/ 	.byte	0x03, 0x50
        /*003a*/ 	.short	0x0000


	//----- nvinfo : EIATTR_MAXREG_COUNT
	.align		4
        /*003c*/ 	.byte	0x03, 0x1b
        /*003e*/ 	.short	0x00ff


	//----- nvinfo : EIATTR_NUM_BARRIERS
	.align		4
        /*0040*/ 	.byte	0x02, 0x4c
        /*0042*/ 	.byte	0x01
	.zero		1


	//----- nvinfo : EIATTR_MERCURY_ISA_VERSION
	.align		4
        /*0044*/ 	.byte	0x03, 0x5f
        /*0046*/ 	.short	0x0101


	//----- nvinfo : EIATTR_VRC_CTA_INIT_COUNT
	.align		4
        /*0048*/ 	.byte	0x02, 0x4a
	.zero		1
	.zero		1


	//----- nvinfo : EIATTR_EXIT_INSTR_OFFSETS
	.align		4
        /*004c*/ 	.byte	0x04, 0x1c
        /*004e*/ 	.short	(.L_129 - .L_128)


	//   ....[0]....
.L_128:
        /*0050*/ 	.word	0x00000210


	//   ....[1]....
        /*0054*/ 	.word	0x00000290


	//----- nvinfo : EIATTR_CBANK_PARAM_SIZE
	.align		4
.L_129:
        /*0058*/ 	.byte	0x03, 0x19
        /*005a*/ 	.short	0x0014


	//----- nvinfo : EIATTR_PARAM_CBANK
	.align		4
        /*005c*/ 	.byte	0x04, 0x0a
        /*005e*/ 	.short	(.L_131 - .L_130)
	.align		4
.L_130:
        /*0060*/ 	.word	index@(.nv.constant0._Z6total1PfS_i)
        /*0064*/ 	.short	0x0380
        /*0066*/ 	.short	0x0014


	//----- nvinfo : EIATTR_SW_WAR
	.align		4
.L_131:
        /*0068*/ 	.byte	0x04, 0x36
        /*006a*/ 	.short	(.L_133 - .L_132)
.L_132:
        /*006c*/ 	.word	0x00000008
.L_133:


//--------------------- .nv.info._Z6total0PfS_i   --------------------------
	.section	.nv.info._Z6total0PfS_i,"",@"SHT_CUDA_INFO"
	.sectionflags	@""
	.align	4


	//----- nvinfo : EIATTR_CUDA_API_VERSION
	.align		4
        /*0000*/ 	.byte	0x04, 0x37
        /*0002*/ 	.short	(.L_135 - .L_134)
.L_134:
        /*0004*/ 	.word	0x00000082


	//----- nvinfo : EIATTR_KPARAM_INFO
	.align		4
.L_135:
        /*0008*/ 	.byte	0x04, 0x17
        /*000a*/ 	.short	(.L_137 - .L_136)
.L_136:
        /*000c*/ 	.word	0x00000000
        /*0010*/ 	.short	0x0002
        /*0012*/ 	.short	0x0010
        /*0014*/ 	.byte	0x00, 0xf0, 0x11, 0x00


	//----- nvinfo : EIATTR_KPARAM_INFO
	.align		4
.L_137:
        /*0018*/ 	.byte	0x04, 0x17
        /*001a*/ 	.short	(.L_139 - .L_138)
.L_138:
        /*001c*/ 	.word	0x00000000
        /*0020*/ 	.short	0x0001
        /*0022*/ 	.short	0x0008
        /*0024*/ 	.byte	0x00, 0xf5, 0x21, 0x00


	//----- nvinfo : EIATTR_KPARAM_INFO
	.align		4
.L_139:
        /*0028*/ 	.byte	0x04, 0x17
        /*002a*/ 	.short	(.L_141 - .L_140)
.L_140:
        /*002c*/ 	.word	0x00000000
        /*0030*/ 	.short	0x0000
        /*0032*/ 	.short	0x0000
        /*0034*/ 	.byte	0x00, 0xf5, 0x21, 0x00


	//----- nvinfo : EIATTR_SPARSE_MMA_MASK
	.align		4
.L_141:
        /*0038*/ 	.byte	0x03, 0x50
        /*003a*/ 	.short	0x0000


	//----- nvinfo : EIATTR_MAXREG_COUNT
	.align		4
        /*003c*/ 	.byte	0x03, 0x1b
        /*003e*/ 	.short	0x00ff


	//----- nvinfo : EIATTR_MERCURY_ISA_VERSION
	.align		4
        /*0040*/ 	.byte	0x03, 0x5f
        /*0042*/ 	.short	0x0101


	//----- nvinfo : EIATTR_VRC_CTA_INIT_COUNT
	.align		4
        /*0044*/ 	.byte	0x02, 0x4a
	.zero		1
	.zero		1


	//----- nvinfo : EIATTR_EXIT_INSTR_OFFSETS
	.align		4
        /*0048*/ 	.byte	0x04, 0x1c
        /*004a*/ 	.short	(.L_143 - .L_142)


	//   ....[0]....
.L_142:
        /*004c*/ 	.word	0x00000080


	//   ....[1]....
        /*0050*/ 	.word	0x00000740


	//----- nvinfo : EIATTR_CBANK_PARAM_SIZE
	.align		4
.L_143:
        /*0054*/ 	.byte	0x03, 0x19
        /*0056*/ 	.short	0x0014


	//----- nvinfo : EIATTR_PARAM_CBANK
	.align		4
        /*0058*/ 	.byte	0x04, 0x0a
        /*005a*/ 	.short	(.L_145 - .L_144)
	.align		4
.L_144:
        /*005c*/ 	.word	index@(.nv.constant0._Z6total0PfS_i)
        /*0060*/ 	.short	0x0380
        /*0062*/ 	.short	0x0014


	//----- nvinfo : EIATTR_SW_WAR
	.align		4
.L_145:
        /*0064*/ 	.byte	0x04, 0x36
        /*0066*/ 	.short	(.L_147 - .L_146)
.L_146:
        /*0068*/ 	.word	0x00000008
.L_147:


//--------------------- .nv.callgraph             --------------------------
	.section	.nv.callgraph,"",@"SHT_CUDA_CALLGRAPH"
	.align	4
	.sectionentsize	8
	.align		4
        /*0000*/ 	.word	0x00000000
	.align		4
        /*0004*/ 	.word	0xffffffff
	.align		4
        /*0008*/ 	.word	0x00000000
	.align		4
        /*000c*/ 	.word	0xfffffffe
	.align		4
        /*0010*/ 	.word	0x00000000
	.align		4
        /*0014*/ 	.word	0xfffffffd
	.align		4
        /*0018*/ 	.word	0x00000000
	.align		4
        /*001c*/ 	.word	0xfffffffc


//--------------------- .text._Z6total5PfS_i      --------------------------
	.section	.text._Z6total5PfS_i,"ax",@progbits
	.align	128
        .global         _Z6total5PfS_i
        .type           _Z6total5PfS_i,@function
        .size           _Z6total5PfS_i,(.L_x_34 - _Z6total5PfS_i)
        .other          _Z6total5PfS_i,@"STO_CUDA_ENTRY STV_DEFAULT"
_Z6total5PfS_i:
.text._Z6total5PfS_i:
[----:B------:R-:W-:Y:S01]  /*0000*/  LDC R1, c[0x0][0x37c] ;  /* 0x0000df00ff017b82 */ /* 0x000fe20000000800 */
[----:B------:R-:W0:Y:S01]  /*0010*/  S2R R0, SR_TID.X ;  /* 0x0000000000007919 */ /* 0x000e220000002100 */
[----:B------:R-:W1:Y:S01]  /*0020*/  LDCU UR4, c[0x0][0x360] ;  /* 0x00006c00ff0477ac */ /* 0x000e620008000800 */
[----:B------:R-:W-:Y:S01]  /*0030*/  BSSY.RECONVERGENT B0, `(.L_x_0) ;  /* 0x0000017000007945 */ /* 0x000fe20003800200 */
[----:B------:R-:W1:Y:S01]  /*0040*/  S2R R7, SR_CTAID.X ;  /* 0x0000000000077919 */ /* 0x000e620000002500 */
[----:B------:R-:W2:Y:S01]  /*0050*/  LDCU UR5, c[0x0][0x390] ;  /* 0x00007200ff0577ac */ /* 0x000ea20008000800 */
[----:B------:R-:W3:Y:S01]  /*0060*/  LDCU.64 UR6, c[0x0][0x358] ;  /* 0x00006b00ff0677ac */ /* 0x000ee20008000a00 */
[----:B0-----:R-:W-:Y:S01]  /*0070*/  ISETP.NE.AND P0, PT, R0, RZ, PT ;  /* 0x000000ff0000720c */ /* 0x001fe20003f05270 */
[----:B-1----:R-:W-:-:S05]  /*0080*/  IMAD R5, R7, UR4, R0 ;  /* 0x0000000407057c24 */ /* 0x002fca000f8e0200 */
[----:B--2---:R-:W-:-:S07]  /*0090*/  ISETP.GE.AND P1, PT, R5, UR5, PT ;  /* 0x0000000505007c0c */ /* 0x004fce000bf26270 */
[----:B------:R-:W0:Y:S01]  /*00a0*/  @!P0 S2R R3, SR_CgaCtaId ;  /* 0x0000000000038919 */ /* 0x000e220000008800 */
[----:B------:R-:W-:-:S04]  /*00b0*/  @!P0 MOV R0, 0x400 ;  /* 0x0000040000008802 */ /* 0x000fc80000000f00 */
[----:B0-----:R-:W-:-:S05]  /*00c0*/  @!P0 LEA R0, R3, R0, 0x18 ;  /* 0x0000000003008211 */ /* 0x001fca00078ec0ff */
[----:B------:R0:W-:Y:S01]  /*00d0*/  @!P0 STS [R0], RZ ;  /* 0x000000ff00008388 */ /* 0x0001e20000000800 */
[----:B------:R-:W-:Y:S06]  /*00e0*/  BAR.SYNC.DEFER_BLOCKING 0x0 ;  /* 0x0000000000007b1d */ /* 0x000fec0000010000 */
[----:B---3--:R-:W-:Y:S05]  /*00f0*/  @P1 BRA `(.L_x_1) ;  /* 0x0000000000281947 */ /* 0x008fea0003800000 */
[----:B------:R-:W1:Y:S02]  /*0100*/  LDC.64 R2, c[0x0][0x380] ;  /* 0x0000e000ff027b82 */ /* 0x000e640000000a00 */
[----:B-1----:R-:W-:-:S06]  /*0110*/  IMAD.WIDE R2, R5, 0x4, R2 ;  /* 0x0000000405027825 */ /* 0x002fcc00078e0202 */
[----:B------:R1:W5:Y:S01]  /*0120*/  LDG.E R3, desc[UR6][R2.64] ;  /* 0x0000000602037981 */ /* 0x000362000c1e1900 */
[----:B0-----:R-:W-:Y:S01]  /*0130*/  MOV R0, 0x400 ;  /* 0x0000040000007802 */ /* 0x001fe20000000f00 */
[----:B------:R-:W0:Y:S03]  /*0140*/  S2R R5, SR_CgaCtaId ;  /* 0x0000000000057919 */ /* 0x000e260000008800 */
[----:B01----:R-:W-:-:S07]  /*0150*/  LEA R0, R5, R0, 0x18 ;  /* 0x0000000005007211 */ /* 0x003fce00078ec0ff */
.L_x_2:
[----:B------:R-:W0:Y:S02]  /*0160*/  LDS R4, [R0] ;  /* 0x0000000000047984 */ /* 0x000e240000000800 */
[----:B0----5:R-:W-:-:S05]  /*0170*/  FADD R5, R3, R4 ;  /* 0x0000000403057221 */ /* 0x021fca0000000000 */
[----:B------:R-:W0:Y:S02]  /*0180*/  ATOMS.CAST.SPIN P1, [R0], R4, R5 ;  /* 0x000000040000758d */ /* 0x000e240001820005 */
[----:B0-----:R-:W-:Y:S05]  /*0190*/  @!P1 BRA `(.L_x_2) ;  /* 0xfffffffc00f09947 */ /* 0x001fea000383ffff */
.L_x_1:
[----:B------:R-:W-:Y:S05]  /*01a0*/  BSYNC.RECONVERGENT B0 ;  /* 0x0000000000007941 */ /* 0x000fea0003800200 */
.L_x_0:
[----:B------:R-:W-:Y:S06]  /*01b0*/  BAR.SYNC.DEFER_BLOCKING 0x0 ;  /* 0x0000000000007b1d */ /* 0x000fec0000010000 */
[----:B------:R-:W-:Y:S05]  /*01c0*/  @P0 EXIT ;  /* 0x000000000000094d */ /* 0x000fea0003800000 */
[----:B------:R-:W1:Y:S01]  /*01d0*/  S2UR UR5, SR_CgaCtaId ;  /* 0x00000000000579c3 */ /* 0x000e620000008800 */
[----:B------:R-:W-:-:S07]  /*01e0*/  UMOV UR4, 0x400 ;  /* 0x0000040000047882 */ /* 0x000fce0000000000 */
[----:B------:R-:W2:Y:S01]  /*01f0*/  LDC.64 R2, c[0x0][0x388] ;  /* 0x0000e200ff027b82 */ /* 0x000ea20000000a00 */
[----:B-1----:R-:W-:Y:S01]  /*0200*/  ULEA UR4, UR5, UR4, 0x18 ;  /* 0x0000000405047291 */ /* 0x002fe2000f8ec0ff */
[----:B--2---:R-:W-:-:S08]  /*0210*/  IMAD.WIDE.U32 R2, R7, 0x4, R2 ;  /* 0x0000000407027825 */ /* 0x004fd000078e0002 */
[----:B------:R-:W1:Y:S04]  /*0220*/  LDS R5, [UR4] ;  /* 0x00000004ff057984 */ /* 0x000e680008000800 */
[----:B-1----:R-:W-:Y:S01]  /*0230*/  STG.E desc[UR6][R2.64], R5 ;  /* 0x0000000502007986 */ /* 0x002fe2000c101906 */
[----:B------:R-:W-:Y:S05]  /*0240*/  EXIT ;  /* 0x000000000000794d */ /* 0x000fea0003800000 */
.L_x_3:
[----:B------:R-:W-:-:S00]  /*0250*/  BRA `(.L_x_3) ;  /* 0xfffffffc00fc7947 */ /* 0x000fc0000383ffff */
[----:B------:R-:W-:-:S00]  /*0260*/  NOP ;  /* 0x0000000000007918 */ /* 0x000fc00000000000 */
        /* <DEDUP_REMOVED lines=9> */
.L_x_34:


//--------------------- .text._Z17total4_notworkingPfS_i --------------------------
	.section	.text._Z17total4_notworkingPfS_i,"ax",@progbits
	.align	128
        .global         _Z17total4_notworkingPfS_i
        .type           _Z17total4_notworkingPfS_i,@function
        .size           _Z17total4_notworkingPfS_i,(.L_x_35 - _Z17total4_notworkingPfS_i)
        .other          _Z17total4_notworkingPfS_i,@"STO_CUDA_ENTRY STV_DEFAULT"
_Z17total4_notworkingPfS_i:
.text._Z17total4_notworkingPfS_i:
[----:B------:R-:W0:Y:S01]  /*0000*/  LDC R1, c[0x0][0x37c] ;  /* 0x0000df00ff017b82 */ /* 0x000e220000000800 */
[----:B------:R-:W1:Y:S01]  /*0010*/  S2R R4, SR_TID.X ;  /* 0x0000000000047919 */ /* 0x000e620000002100 */
[----:B------:R-:W2:Y:S01]  /*0020*/  LDCU UR6, c[0x0][0x360] ;  /* 0x00006c00ff0677ac */ /* 0x000ea20008000800 */
[----:B0-----:R-:W-:Y:S01]  /*0030*/  VIADD R1, R1, 0xfffff800 ;  /* 0xfffff80001017836 */ /* 0x001fe20000000000 */
[----:B------:R-:W-:Y:S01]  /*0040*/  BSSY.RECONVERGENT B0, `(.L_x_4) ;  /* 0x000000d000007945 */ /* 0x000fe20003800200 */
[----:B------:R-:W0:Y:S01]  /*0050*/  S2R R9, SR_CTAID.X ;  /* 0x0000000000097919 */ /* 0x000e220000002500 */
[----:B------:R-:W3:Y:S01]  /*0060*/  LDCU UR4, c[0x0][0x390] ;  /* 0x00007200ff0477ac */ /* 0x000ee20008000800 */
[----:B------:R-:W-:Y:S02]  /*0070*/  HFMA2 R2, -RZ, RZ, 0, 0 ;  /* 0x00000000ff027431 */ /* 0x000fe400000001ff */
[----:B--2---:R-:W-:Y:S02]  /*0080*/  IMAD.U32 R0, RZ, RZ, UR6 ;  /* 0x00000006ff007e24 */ /* 0x004fe4000f8e00ff */
[----:B-1----:R-:W-:-:S02]  /*0090*/  IMAD R7, R4, 0x4, R1 ;  /* 0x0000000404077824 */ /* 0x002fc400078e0201 */
[----:B0-----:R-:W-:-:S05]  /*00a0*/  IMAD R5, R9, UR6, R4 ;  /* 0x0000000609057c24 */ /* 0x001fca000f8e0204 */
[----:B---3--:R-:W-:Y:S01]  /*00b0*/  ISETP.GE.U32.AND P0, PT, R5, UR4, PT ;  /* 0x0000000405007c0c */ /* 0x008fe2000bf06070 */
[----:B------:R-:W0:-:S12]  /*00c0*/  LDCU.64 UR4, c[0x0][0x358] ;  /* 0x00006b00ff0477ac */ /* 0x000e180008000a00 */
[----:B------:R-:W-:Y:S05]  /*00d0*/  @P0 BRA `(.L_x_5) ;  /* 0x00000000000c0947 */ /* 0x000fea0003800000 */
[----:B------:R-:W1:Y:S02]  /*00e0*/  LDC.64 R2, c[0x0][0x380] ;  /* 0x0000e000ff027b82 */ /* 0x000e640000000a00 */
[----:B-1----:R-:W-:-:S06]  /*00f0*/  IMAD.WIDE.U32 R2, R5, 0x4, R2 ;  /* 0x0000000405027825 */ /* 0x002fcc00078e0002 */
[----:B0-----:R1:W5:Y:S02]  /*0100*/  LDG.E R2, desc[UR4][R2.64] ;  /* 0x0000000402027981 */ /* 0x001364000c1e1900 */
.L_x_5:
[----:B0-----:R-:W-:Y:S05]  /*0110*/  BSYNC.RECONVERGENT B0 ;  /* 0x0000000000007941 */ /* 0x001fea0003800200 */
.L_x_4:
[----:B-----5:R0:W-:Y:S01]  /*0120*/  STL [R7], R2 ;  /* 0x0000000207007387 */ /* 0x0201e20000100800 */
[----:B------:R-:W-:-:S13]  /*0130*/  ISETP.GE.U32.AND P0, PT, R0, 0x2, PT ;  /* 0x000000020000780c */ /* 0x000fda0003f06070 */
[----:B0-----:R-:W-:Y:S05]  /*0140*/  @!P0 BRA `(.L_x_6) ;  /* 0x0000000000348947 */ /* 0x001fea0003800000 */
.L_x_9:
[----:B------:R-:W-:Y:S01]  /*0150*/  SHF.R.U32.HI R5, RZ, 0x1, R0 ;  /* 0x00000001ff057819 */ /* 0x000fe20000011600 */
[----:B------:R-:W-:Y:S01]  /*0160*/  BAR.SYNC.DEFER_BLOCKING 0x0 ;  /* 0x0000000000007b1d */ /* 0x000fe20000010000 */
[----:B------:R-:W-:Y:S02]  /*0170*/  ISETP.GT.U32.AND P1, PT, R0, 0x3, PT ;  /* 0x000000030000780c */ /* 0x000fe40003f24070 */
[----:B------:R-:W-:-:S03]  /*0180*/  ISETP.GE.U32.AND P0, PT, R4, R5, PT ;  /* 0x000000050400720c */ /* 0x000fc60003f06070 */
[----:B------:R-:W-:Y:S10]  /*0190*/  BSSY.RECONVERGENT B0, `(.L_x_7) ;  /* 0x0000006000007945 */ /* 0x000ff40003800200 */
[----:B0-----:R-:W-:Y:S05]  /*01a0*/  @P0 BRA `(.L_x_8) ;  /* 0x0000000000100947 */ /* 0x001fea0003800000 */
[----:B------:R-:W-:-:S05]  /*01b0*/  LEA R0, R5, R7, 0x2 ;  /* 0x0000000705007211 */ /* 0x000fca00078e10ff */
[----:B-1----:R-:W2:Y:S02]  /*01c0*/  LDL R3, [R0] ;  /* 0x0000000000037983 */ /* 0x002ea40000100800 */
[----:B--2---:R-:W-:-:S05]  /*01d0*/  FADD R2, R2, R3 ;  /* 0x0000000302027221 */ /* 0x004fca0000000000 */
[----:B------:R0:W-:Y:S02]  /*01e0*/  STL [R7], R2 ;  /* 0x0000000207007387 */ /* 0x0001e40000100800 */
.L_x_8:
[----:B------:R-:W-:Y:S05]  /*01f0*/  BSYNC.RECONVERGENT B0 ;  /* 0x0000000000007941 */ /* 0x000fea0003800200 */
.L_x_7:
[----:B------:R-:W-:Y:S01]  /*0200*/  IMAD.MOV.U32 R0, RZ, RZ, R5 ;  /* 0x000000ffff007224 */ /* 0x000fe200078e0005 */
[----:B------:R-:W-:Y:S06]  /*0210*/  @P1 BRA `(.L_x_9) ;  /* 0xfffffffc00cc1947 */ /* 0x000fec000383ffff */
.L_x_6:
[----:B------:R-:W-:-:S13]  /*0220*/  ISETP.NE.AND P0, PT, R4, RZ, PT ;  /* 0x000000ff0400720c */ /* 0x000fda0003f05270 */
[----:B------:R-:W-:Y:S05]  /*0230*/  @P0 EXIT ;  /* 0x000000000000094d */ /* 0x000fea0003800000 */
[----:B------:R-:W2:Y:S01]  /*0240*/  LDL R5, [R1] ;  /* 0x0000000001057983 */ /* 0x000ea20000100800 */
[----:B01----:R-:W0:Y:S02]  /*0250*/  LDC.64 R2, c[0x0][0x388] ;  /* 0x0000e200ff027b82 */ /* 0x003e240000000a00 */
[----:B0-----:R-:W-:-:S05]  /*0260*/  IMAD.WIDE.U32 R2, R9, 0x4, R2 ;  /* 0x0000000409027825 */ /* 0x001fca00078e0002 */
[----:B--2---:R-:W-:Y:S01]  /*0270*/  STG.E desc[UR4][R2.64], R5 ;  /* 0x0000000502007986 */ /* 0x004fe2000c101904 */
[----:B------:R-:W-:Y:S05]  /*0280*/  EXIT ;  /* 0x000000000000794d */ /* 0x000fea0003800000 */
.L_x_10:
        /* <DEDUP_REMOVED lines=15> */
.L_x_35:


//--------------------- .text._Z6total4PfS_i      --------------------------
	.section	.text._Z6total4PfS_i,"ax",@progbits
	.align	128
        .global         _Z6total4PfS_i
        .type           _Z6total4PfS_i,@function
        .size           _Z6total4PfS_i,(.L_x_36 - _Z6total4PfS_i)
        .other          _Z6total4PfS_i,@"STO_CUDA_ENTRY STV_DEFAULT"
_Z6total4PfS_i:
.text._Z6total4PfS_i:
[----:B------:R-:W-:Y:S01]  /*0000*/  LDC R1, c[0x0][0x37c] ;  /* 0x0000df00ff017b82 */ /* 0x000fe20000000800 */
[----:B------:R-:W0:Y:S01]  /*0010*/  S2R R0, SR_TID.X ;  /* 0x0000000000007919 */ /* 0x000e220000002100 */
[----:B------:R-:W1:Y:S06]  /*0020*/  LDCU UR4, c[0x0][0x360] ;  /* 0x00006c00ff0477ac */ /* 0x000e6c0008000800 */
[----:B------:R-:W2:Y:S01]  /*0030*/  LDC.64 R2, c[0x0][0x380] ;  /* 0x0000e000ff027b82 */ /* 0x000ea20000000a00 */
[----:B------:R-:W0:Y:S01]  /*0040*/  S2R R13, SR_CTAID.X ;  /* 0x00000000000d7919 */ /* 0x000e220000002500 */
[----:B------:R-:W3:Y:S01]  /*0050*/  LDCU.64 UR6, c[0x0][0x358] ;  /* 0x00006b00ff0677ac */ /* 0x000ee20008000a00 */
[----:B-1----:R-:W-:-:S02]  /*0060*/  UISETP.GE.U32.AND UP0, UPT, UR4, 0x2, UPT ;  /* 0x000000020400788c */ /* 0x002fc4000bf06070 */
[----:B0-----:R-:W-:-:S04]  /*0070*/  IMAD R9, R13, UR4, R0 ;  /* 0x000000040d097c24 */ /* 0x001fc8000f8e0200 */
[----:B--2---:R-:W-:-:S03]  /*0080*/  IMAD.WIDE.U32 R2, R9, 0x4, R2 ;  /* 0x0000000409027825 */ /* 0x004fc600078e0002 */
[----:B---3--:R-:W-:Y:S05]  /*0090*/  BRA.U !UP0, `(.L_x_11) ;  /* 0x0000000108447547 */ /* 0x008fea000b800000 */
[----:B------:R-:W0:Y:S01]  /*00a0*/  LDC.64 R6, c[0x0][0x380] ;  /* 0x0000e000ff067b82 */ /* 0x000e220000000a00 */
[----:B------:R-:W1:Y:S02]  /*00b0*/  LDCU UR5, c[0x0][0x390] ;  /* 0x00007200ff0577ac */ /* 0x000e640008000800 */
[----:B-1----:R-:W-:-:S13]  /*00c0*/  ISETP.GE.U32.AND P0, PT, R9, UR5, PT ;  /* 0x0000000509007c0c */ /* 0x002fda000bf06070 */
.L_x_14:
[----:B------:R-:W-:Y:S01]  /*00d0*/  BAR.SYNC.DEFER_BLOCKING 0x0 ;  /* 0x0000000000007b1d */ /* 0x000fe20000010000 */
[----:B------:R-:W-:-:S05]  /*00e0*/  USHF.R.U32.HI UR5, URZ, 0x1, UR4 ;  /* 0x00000001ff057899 */ /* 0x000fca0008011604 */
[----:B------:R-:W-:Y:S04]  /*00f0*/  BSSY.RECONVERGENT B0, `(.L_x_12) ;  /* 0x0000008000007945 */ /* 0x000fe80003800200 */
[----:B-1----:R-:W-:Y:S05]  /*0100*/  @P0 BRA `(.L_x_13) ;  /* 0x0000000000180947 */ /* 0x002fea0003800000 */
[----:B------:R-:W-:Y:S01]  /*0110*/  IADD3 R5, PT, PT, R9, UR5, RZ ;  /* 0x0000000509057c10 */ /* 0x000fe2000fffe0ff */
[----:B------:R-:W2:Y:S04]  /*0120*/  LDG.E R11, desc[UR6][R2.64] ;  /* 0x00000006020b7981 */ /* 0x000ea8000c1e1900 */
[----:B0-----:R-:W-:-:S06]  /*0130*/  IMAD.WIDE.U32 R4, R5, 0x4, R6 ;  /* 0x0000000405047825 */ /* 0x001fcc00078e0006 */
[----:B------:R-:W2:Y:S02]  /*0140*/  LDG.E R4, desc[UR6][R4.64] ;  /* 0x0000000604047981 */ /* 0x000ea4000c1e1900 */
[----:B--2---:R-:W-:-:S05]  /*0150*/  FADD R11, R4, R11 ;  /* 0x0000000b040b7221 */ /* 0x004fca0000000000 */
[----:B------:R1:W-:Y:S02]  /*0160*/  STG.E desc[UR6][R2.64], R11 ;  /* 0x0000000b02007986 */ /* 0x0003e4000c101906 */
.L_x_13:
[----:B------:R-:W-:Y:S05]  /*0170*/  BSYNC.RECONVERGENT B0 ;  /* 0x0000000000007941 */ /* 0x000fea0003800200 */
.L_x_12:
[----:B------:R-:W-:-:S03]  /*0180*/  UISETP.GT.U32.AND UP0, UPT, UR4, 0x3, UPT ;  /* 0x000000030400788c */ /* 0x000fc6000bf04070 */
[----:B------:R-:W-:-:S06]  /*0190*/  UMOV UR4, UR5 ;  /* 0x0000000500047c82 */ /* 0x000fcc0008000000 */
[----:B------:R-:W-:Y:S05]  /*01a0*/  BRA.U UP0, `(.L_x_14) ;  /* 0xfffffffd00c87547 */ /* 0x000fea000b83ffff */
.L_x_11:
[----:B------:R-:W-:-:S13]  /*01b0*/  ISETP.NE.AND P0, PT, R0, RZ, PT ;  /* 0x000000ff0000720c */ /* 0x000fda0003f05270 */
[----:B------:R-:W-:Y:S05]  /*01c0*/  @P0 EXIT ;  /* 0x000000000000094d */ /* 0x000fea0003800000 */
[----:B-1----:R-:W2:Y:S01]  /*01d0*/  LDG.E R3, desc[UR6][R2.64] ;  /* 0x0000000602037981 */ /* 0x002ea2000c1e1900 */
[----:B------:R-:W1:Y:S02]  /*01e0*/  LDC.64 R4, c[0x0][0x388] ;  /* 0x0000e200ff047b82 */ /* 0x000e640000000a00 */
[----:B-1----:R-:W-:-:S05]  /*01f0*/  IMAD.WIDE.U32 R4, R13, 0x4, R4 ;  /* 0x000000040d047825 */ /* 0x002fca00078e0004 */
[----:B--2---:R-:W-:Y:S01]  /*0200*/  STG.E desc[UR6][R4.64], R3 ;  /* 0x0000000304007986 */ /* 0x004fe2000c101906 */
[----:B------:R-:W-:Y:S05]  /*0210*/  EXIT ;  /* 0x000000000000794d */ /* 0x000fea0003800000 */
.L_x_15:
        /* <DEDUP_REMOVED lines=14> */
.L_x_36:


//--------------------- .text._Z6total3PfS_i      --------------------------
	.section	.text._Z6total3PfS_i,"ax",@progbits
	.align	128
        .global         _Z6total3PfS_i
        .type           _Z6total3PfS_i,@function
        .size           _Z6total3PfS_i,(.L_x_37 - _Z6total3PfS_i)
        .other          _Z6total3PfS_i,@"STO_CUDA_ENTRY STV_DEFAULT"
_Z6total3PfS_i:
.text._Z6total3PfS_i:
        /* <DEDUP_REMOVED lines=11> */
[----:B------:R-:W1:Y:S01]  /*00b0*/  LDCU UR10, c[0x0][0x390] ;  /* 0x00007200ff0a77ac */ /* 0x000e620008000800 */
[----:B------:R-:W-:-:S05]  /*00c0*/  UMOV UR4, 0x1 ;  /* 0x0000000100047882 */ /* 0x000fca0000000000 */
.L_x_19:
[----:B------:R-:W-:Y:S01]  /*00d0*/  USHF.L.U32 UR5, UR4, 0x1, URZ ;  /* 0x0000000104057899 */ /* 0x000fe200080006ff */
[----:B------:R-:W-:Y:S03]  /*00e0*/  BAR.SYNC.DEFER_BLOCKING 0x0 ;  /* 0x0000000000007b1d */ /* 0x000fe60000010000 */
[----:B------:R-:W-:-:S03]  /*00f0*/  UIADD3 UR6, UPT, UPT, UR5, -0x1, URZ ;  /* 0xffffffff05067890 */ /* 0x000fc6000fffe0ff */
[----:B------:R-:W-:Y:S03]  /*0100*/  BSSY.RECONVERGENT B0, `(.L_x_17) ;  /* 0x000000a000007945 */ /* 0x000fe60003800200 */
[----:B------:R-:W-:-:S04]  /*0110*/  LOP3.LUT P0, RZ, R0, UR6, RZ, 0xc0, !PT ;  /* 0x0000000600ff7c12 */ /* 0x000fc8000f80c0ff */
[----:B-1----:R-:W-:-:S13]  /*0120*/  ISETP.GE.U32.OR P0, PT, R9, UR10, P0 ;  /* 0x0000000a09007c0c */ /* 0x002fda0008706470 */
[----:B------:R-:W-:Y:S05]  /*0130*/  @P0 BRA `(.L_x_18) ;  /* 0x0000000000180947 */ /* 0x000fea0003800000 */
[----:B------:R-:W-:Y:S01]  /*0140*/  IADD3 R5, PT, PT, R9, UR4, RZ ;  /* 0x0000000409057c10 */ /* 0x000fe2000fffe0ff */
[----:B------:R-:W2:Y:S04]  /*0150*/  LDG.E R11, desc[UR8][R2.64] ;  /* 0x00000008020b7981 */ /* 0x000ea8000c1e1900 */
[----:B0-----:R-:W-:-:S06]  /*0160*/  IMAD.WIDE.U32 R4, R5, 0x4, R6 ;  /* 0x0000000405047825 */ /* 0x001fcc00078e0006 */
[----:B------:R-:W2:Y:S02]  /*0170*/  LDG.E R4, desc[UR8][R4.64] ;  /* 0x0000000804047981 */ /* 0x000ea4000c1e1900 */
[----:B--2---:R-:W-:-:S05]  /*0180*/  FADD R11, R4, R11 ;  /* 0x0000000b040b7221 */ /* 0x004fca0000000000 */
[----:B------:R1:W-:Y:S02]  /*0190*/  STG.E desc[UR8][R2.64], R11 ;  /* 0x0000000b02007986 */ /* 0x0003e4000c101908 */
.L_x_18:
[----:B------:R-:W-:Y:S05]  /*01a0*/  BSYNC.RECONVERGENT B0 ;  /* 0x0000000000007941 */ /* 0x000fea0003800200 */
.L_x_17:
[----:B------:R-:W-:Y:S02]  /*01b0*/  UISETP.GE.U32.AND UP0, UPT, UR5, UR7, UPT ;  /* 0x000000070500728c */ /* 0x000fe4000bf06070 */
[----:B------:R-:W-:-:S07]  /*01c0*/  UMOV UR4, UR5 ;  /* 0x0000000500047c82 */ /* 0x000fce0008000000 */
[----:B------:R-:W-:Y:S05]  /*01d0*/  BRA.U !UP0, `(.L_x_19) ;  /* 0xfffffffd08bc7547 */ /* 0x000fea000b83ffff */
.L_x_16:
[----:B------:R-:W-:-:S13]  /*01e0*/  ISETP.NE.AND P0, PT, R0, RZ, PT ;  /* 0x000000ff0000720c */ /* 0x000fda0003f05270 */
[----:B------:R-:W-:Y:S05]  /*01f0*/  @P0 EXIT ;  /* 0x000000000000094d */ /* 0x000fea0003800000 */
[----:B-1----:R-:W2:Y:S01]  /*0200*/  LDG.E R3, desc[UR8][R2.64] ;  /* 0x0000000802037981 */ /* 0x002ea2000c1e1900 */
[----:B------:R-:W1:Y:S02]  /*0210*/  LDC.64 R4, c[0x0][0x388] ;  /* 0x0000e200ff047b82 */ /* 0x000e640000000a00 */
[----:B-1----:R-:W-:-:S05]  /*0220*/  IMAD.WIDE.U32 R4, R13, 0x4, R4 ;  /* 0x000000040d047825 */ /* 0x002fca00078e0004 */
[----:B--2---:R-:W-:Y:S01]  /*0230*/  STG.E desc[UR8][R4.64], R3 ;  /* 0x0000000304007986 */ /* 0x004fe2000c101908 */
[----:B------:R-:W-:Y:S05]  /*0240*/  EXIT ;  /* 0x000000000000794d */ /* 0x000fea0003800000 */
.L_x_20:
        /* <DEDUP_REMOVED lines=11> */
.L_x_37:


//--------------------- .text._Z6total2PfS_i      --------------------------
	.section	.text._Z6total2PfS_i,"ax",@progbits
	.align	128
        .global         _Z6total2PfS_i
        .type           _Z6total2PfS_i,@function
        .size           _Z6total2PfS_i,(.L_x_38 - _Z6total2PfS_i)
        .other          _Z6total2PfS_i,@"STO_CUDA_ENTRY STV_DEFAULT"
_Z6total2PfS_i:
.text._Z6total2PfS_i:
[----:B------:R-:W-:Y:S01]  /*0000*/  LDC R1, c[0x0][0x37c] ;  /* 0x0000df00ff017b82 */ /* 0x000fe20000000800 */
[----:B------:R-:W0:Y:S01]  /*0010*/  S2R R6, SR_TID.X ;  /* 0x0000000000067919 */ /* 0x000e220000002100 */
[----:B------:R-:W0:Y:S01]  /*0020*/  LDCU UR8, c[0x0][0x360] ;  /* 0x00006c00ff0877ac */ /* 0x000e220008000800 */
[----:B------:R-:W-:Y:S01]  /*0030*/  IMAD.MOV.U32 R4, RZ, RZ, RZ ;  /* 0x000000ffff047224 */ /* 0x000fe200078e00ff */
[----:B------:R-:W0:Y:S01]  /*0040*/  S2R R7, SR_CTAID.X ;  /* 0x0000000000077919 */ /* 0x000e220000002500 */
[----:B------:R-:W1:Y:S01]  /*0050*/  LDCU UR4, c[0x0][0x390] ;  /* 0x00007200ff0477ac */ /* 0x000e620008000800 */
[----:B------:R-:W2:Y:S01]  /*0060*/  LDCU.64 UR6, c[0x0][0x358] ;  /* 0x00006b00ff0677ac */ /* 0x000ea20008000a00 */
[----:B0-----:R-:W-:-:S05]  /*0070*/  IMAD R5, R7, UR8, R6 ;  /* 0x0000000807057c24 */ /* 0x001fca000f8e0206 */
[----:B-1----:R-:W-:-:S13]  /*0080*/  ISETP.GE.U32.AND P0, PT, R5, UR4, PT ;  /* 0x0000000405007c0c */ /* 0x002fda000bf06070 */
[----:B------:R-:W0:Y:S02]  /*0090*/  @!P0 LDC.64 R2, c[0x0][0x380] ;  /* 0x0000e000ff028b82 */ /* 0x000e240000000a00 */
[----:B0-----:R-:W-:-:S05]  /*00a0*/  @!P0 IMAD.WIDE.U32 R2, R5, 0x4, R2 ;  /* 0x0000000405028825 */ /* 0x001fca00078e0002 */
[----:B--2---:R-:W2:Y:S01]  /*00b0*/  @!P0 LDG.E R4, desc[UR6][R2.64] ;  /* 0x0000000602048981 */ /* 0x004ea2000c1e1900 */
[----:B------:R-:W0:Y:S01]  /*00c0*/  S2UR UR5, SR_CgaCtaId ;  /* 0x00000000000579c3 */ /* 0x000e220000008800 */
[----:B------:R-:W-:Y:S01]  /*00d0*/  UMOV UR4, 0x400 ;  /* 0x0000040000047882 */ /* 0x000fe20000000000 */
[----:B------:R-:W-:Y:S01]  /*00e0*/  IMAD.U32 R0, RZ, RZ, UR8 ;  /* 0x00000008ff007e24 */ /* 0x000fe2000f8e00ff */
[----:B------:R-:W-:-:S04]  /*00f0*/  ISETP.NE.AND P0, PT, R6, RZ, PT ;  /* 0x000000ff0600720c */ /* 0x000fc80003f05270 */
[----:B------:R-:W-:Y:S01]  /*0100*/  ISETP.GE.U32.AND P1, PT, R0, 0x2, PT ;  /* 0x000000020000780c */ /* 0x000fe20003f26070 */
[----:B0-----:R-:W-:-:S06]  /*0110*/  ULEA UR4, UR5, UR4, 0x18 ;  /* 0x0000000405047291 */ /* 0x001fcc000f8ec0ff */
[----:B------:R-:W-:-:S05]  /*0120*/  LEA R5, R6, UR4, 0x2 ;  /* 0x0000000406057c11 */ /* 0x000fca000f8e10ff */
[----:B--2---:R0:W-:Y:S01]  /*0130*/  STS [R5], R4 ;  /* 0x0000000405007388 */ /* 0x0041e20000000800 */
[----:B------:R-:W-:Y:S05]  /*0140*/  @!P1 BRA `(.L_x_21) ;  /* 0x00000000002c9947 */ /* 0x000fea0003800000 */
.L_x_22:
[----:B------:R-:W-:Y:S01]  /*0150*/  BAR.SYNC.DEFER_BLOCKING 0x0 ;  /* 0x0000000000007b1d */ /* 0x000fe20000010000 */
[----:B------:R-:W-:-:S04]  /*0160*/  SHF.R.U32.HI R8, RZ, 0x1, R0 ;  /* 0x00000001ff087819 */ /* 0x000fc80000011600 */
[----:B------:R-:W-:-:S13]  /*0170*/  ISETP.GE.U32.AND P1, PT, R6, R8, PT ;  /* 0x000000080600720c */ /* 0x000fda0003f26070 */
[----:B------:R-:W-:Y:S01]  /*0180*/  @!P1 LEA R2, R8, R5, 0x2 ;  /* 0x0000000508029211 */ /* 0x000fe200078e10ff */
[----:B------:R-:W-:Y:S05]  /*0190*/  @!P1 LDS R3, [R5] ;  /* 0x0000000005039984 */ /* 0x000fea0000000800 */
[----:B------:R-:W0:Y:S02]  /*01a0*/  @!P1 LDS R2, [R2] ;  /* 0x0000000002029984 */ /* 0x000e240000000800 */
[----:B0-----:R-:W-:-:S05]  /*01b0*/  @!P1 FADD R4, R2, R3 ;  /* 0x0000000302049221 */ /* 0x001fca0000000000 */
[----:B------:R1:W-:Y:S01]  /*01c0*/  @!P1 STS [R5], R4 ;  /* 0x0000000405009388 */ /* 0x0003e20000000800 */
[----:B------:R-:W-:Y:S01]  /*01d0*/  ISETP.GT.U32.AND P1, PT, R0, 0x3, PT ;  /* 0x000000030000780c */ /* 0x000fe20003f24070 */
[----:B------:R-:W-:-:S12]  /*01e0*/  IMAD.MOV.U32 R0, RZ, RZ, R8 ;  /* 0x000000ffff007224 */ /* 0x000fd800078e0008 */
[----:B-1----:R-:W-:Y:S05]  /*01f0*/  @P1 BRA `(.L_x_22) ;  /* 0xfffffffc00d41947 */ /* 0x002fea000383ffff */
.L_x_21:
[----:B------:R-:W-:Y:S05]  /*0200*/  @P0 EXIT ;  /* 0x000000000000094d */ /* 0x000fea0003800000 */
[----:B------:R-:W1:Y:S01]  /*0210*/  S2UR UR5, SR_CgaCtaId ;  /* 0x00000000000579c3 */ /* 0x000e620000008800 */
[----:B------:R-:W-:-:S07]  /*0220*/  UMOV UR4, 0x400 ;  /* 0x0000040000047882 */ /* 0x000fce0000000000 */
[----:B------:R-:W2:Y:S01]  /*0230*/  LDC.64 R2, c[0x0][0x388] ;  /* 0x0000e200ff027b82 */ /* 0x000ea20000000a00 */
[----:B-1----:R-:W-:Y:S01]  /*0240*/  ULEA UR4, UR5, UR4, 0x18 ;  /* 0x0000000405047291 */ /* 0x002fe2000f8ec0ff */
[----:B--2---:R-:W-:-:S08]  /*0250*/  IMAD.WIDE.U32 R2, R7, 0x4, R2 ;  /* 0x0000000407027825 */ /* 0x004fd000078e0002 */
[----:B0-----:R-:W0:Y:S04]  /*0260*/  LDS R5, [UR4] ;  /* 0x00000004ff057984 */ /* 0x001e280008000800 */
[----:B0-----:R-:W-:Y:S01]  /*0270*/  STG.E desc[UR6][R2.64], R5 ;  /* 0x0000000502007986 */ /* 0x001fe2000c101906 */
[----:B------:R-:W-:Y:S05]  /*0280*/  EXIT ;  /* 0x000000000000794d */ /* 0x000fea0003800000 */
.L_x_23:
        /* <DEDUP_REMOVED lines=15> */
.L_x_38:


//--------------------- .text._Z6total1PfS_i      --------------------------
	.section	.text._Z6total1PfS_i,"ax",@progbits
	.align	128
        .global         _Z6total1PfS_i
        .type           _Z6total1PfS_i,@function
        .size           _Z6total1PfS_i,(.L_x_39 - _Z6total1PfS_i)
        .other          _Z6total1PfS_i,@"STO_CUDA_ENTRY STV_DEFAULT"
_Z6total1PfS_i:
.text._Z6total1PfS_i:
        /* <DEDUP_REMOVED lines=14> */
[----:B------:R-:W-:Y:S01]  /*00e0*/  UISETP.GE.U32.AND UP0, UPT, UR8, 0x2, UPT ;  /* 0x000000020800788c */ /* 0x000fe2000bf06070 */
[----:B------:R-:W-:Y:S01]  /*00f0*/  ISETP.NE.AND P0, PT, R7, RZ, PT ;  /* 0x000000ff0700720c */ /* 0x000fe20003f05270 */
[----:B0-----:R-:W-:-:S06]  /*0100*/  ULEA UR4, UR5, UR4, 0x18 ;  /* 0x0000000405047291 */ /* 0x001fcc000f8ec0ff */
[----:B------:R-:W-:-:S05]  /*0110*/  LEA R5, R7, UR4, 0x2 ;  /* 0x0000000407057c11 */ /* 0x000fca000f8e10ff */
[----:B--2---:R0:W-:Y:S01]  /*0120*/  STS [R5], R0 ;  /* 0x0000000005007388 */ /* 0x0041e20000000800 */
[----:B------:R-:W-:Y:S05]  /*0130*/  BRA.U !UP0, `(.L_x_24) ;  /* 0x0000000108347547 */ /* 0x000fea000b800000 */
[----:B0-----:R-:W-:-:S07]  /*0140*/  IMAD.MOV.U32 R0, RZ, RZ, 0x1 ;  /* 0x00000001ff007424 */ /* 0x001fce00078e00ff */
.L_x_25:
[----:B------:R-:W-:Y:S01]  /*0150*/  SHF.L.U32 R8, R0, 0x1, RZ ;  /* 0x0000000100087819 */ /* 0x000fe200000006ff */
[----:B------:R-:W-:Y:S04]  /*0160*/  BAR.SYNC.DEFER_BLOCKING 0x0 ;  /* 0x0000000000007b1d */ /* 0x000fe80000010000 */
[----:B------:R-:W-:-:S05]  /*0170*/  VIADD R2, R8, 0xffffffff ;  /* 0xffffffff08027836 */ /* 0x000fca0000000000 */
[----:B------:R-:W-:-:S13]  /*0180*/  LOP3.LUT P1, RZ, R2, R7, RZ, 0xc0, !PT ;  /* 0x0000000702ff7212 */ /* 0x000fda000782c0ff */
[----:B------:R-:W-:Y:S01]  /*0190*/  @!P1 LEA R2, R0, R5, 0x2 ;  /* 0x0000000500029211 */ /* 0x000fe200078e10ff */
[----:B------:R-:W-:Y:S01]  /*01a0*/  @!P1 LDS R3, [R5] ;  /* 0x0000000005039984 */ /* 0x000fe20000000800 */
[----:B------:R-:W-:-:S04]  /*01b0*/  MOV R0, R8 ;  /* 0x0000000800007202 */ /* 0x000fc80000000f00 */
[----:B------:R-:W0:Y:S02]  /*01c0*/  @!P1 LDS R2, [R2] ;  /* 0x0000000002029984 */ /* 0x000e240000000800 */
[----:B0-----:R-:W-:-:S05]  /*01d0*/  @!P1 FADD R4, R2, R3 ;  /* 0x0000000302049221 */ /* 0x001fca0000000000 */
[----:B------:R1:W-:Y:S01]  /*01e0*/  @!P1 STS [R5], R4 ;  /* 0x0000000405009388 */ /* 0x0003e20000000800 */
[----:B------:R-:W-:-:S13]  /*01f0*/  ISETP.GE.U32.AND P1, PT, R8, UR8, PT ;  /* 0x0000000808007c0c */ /* 0x000fda000bf26070 */
[----:B-1----:R-:W-:Y:S05]  /*0200*/  @!P1 BRA `(.L_x_25) ;  /* 0xfffffffc00d09947 */ /* 0x002fea000383ffff */
.L_x_24:
        /* <DEDUP_REMOVED lines=9> */
.L_x_26:
        /* <DEDUP_REMOVED lines=14> */
.L_x_39:


//--------------------- .text._Z6total0PfS_i      --------------------------
	.section	.text._Z6total0PfS_i,"ax",@progbits
	.align	128
        .global         _Z6total0PfS_i
        .type           _Z6total0PfS_i,@function
        .size           _Z6total0PfS_i,(.L_x_40 - _Z6total0PfS_i)
        .other          _Z6total0PfS_i,@"STO_CUDA_ENTRY STV_DEFAULT"
_Z6total0PfS_i:
.text._Z6total0PfS_i:
[----:B------:R-:W-:Y:S01]  /*0000*/  LDC R1, c[0x0][0x37c] ;  /* 0x0000df00ff017b82 */ /* 0x000fe20000000800 */
[----:B------:R-:W0:Y:S07]  /*0010*/  S2R R0, SR_TID.X ;  /* 0x0000000000007919 */ /* 0x000e2e0000002100 */
[----:B------:R-:W1:Y:S01]  /*0020*/  LDC R2, c[0x0][0x390] ;  /* 0x0000e400ff027b82 */ /* 0x000e620000000800 */
[----:B------:R-:W2:Y:S01]  /*0030*/  LDCU UR4, c[0x0][0x360] ;  /* 0x00006c00ff0477ac */ /* 0x000ea20008000800 */
[----:B------:R-:W2:Y:S01]  /*0040*/  S2R R6, SR_CTAID.X ;  /* 0x0000000000067919 */ /* 0x000ea20000002500 */
[----:B0-----:R-:W-:Y:S01]  /*0050*/  ISETP.NE.AND P0, PT, R0, RZ, PT ;  /* 0x000000ff0000720c */ /* 0x001fe20003f05270 */
[----:B--2---:R-:W-:-:S05]  /*0060*/  IMAD R7, R6, UR4, RZ ;  /* 0x0000000406077c24 */ /* 0x004fca000f8e02ff */
[----:B-1----:R-:W-:-:S07]  /*0070*/  VIADDMNMX.U32 R2, R7, UR4, R2, PT ;  /* 0x0000000407027c46 */ /* 0x002fce000b800002 */
[----:B------:R-:W-:Y:S05]  /*0080*/  @P0 EXIT ;  /* 0x000000000000094d */ /* 0x000fea0003800000 */
[----:B------:R-:W-:Y:S01]  /*0090*/  ISETP.GE.AND P0, PT, R7, R2, PT ;  /* 0x000000020700720c */ /* 0x000fe20003f06270 */
[----:B------:R-:W0:Y:S01]  /*00a0*/  LDCU.64 UR4, c[0x0][0x358] ;  /* 0x00006b00ff0477ac */ /* 0x000e220008000a00 */
[----:B------:R-:W-:-:S11]  /*00b0*/  HFMA2 R0, -RZ, RZ, 0, 0 ;  /* 0x00000000ff007431 */ /* 0x000fd600000001ff */
[----:B------:R-:W-:Y:S05]  /*00c0*/  @P0 BRA `(.L_x_27) ;  /* 0x0000000400900947 */ /* 0x000fea0003800000 */
[CC--:B------:R-:W-:Y:S02]  /*00d0*/  IADD3 R8, PT, PT, R2.reuse, -R7.reuse, RZ ;  /* 0x8000000702087210 */ /* 0x0c0fe40007ffe0ff */
[----:B------:R-:W-:Y:S02]  /*00e0*/  IADD3 R2, PT, PT, -R2, R7, RZ ;  /* 0x0000000702027210 */ /* 0x000fe40007ffe1ff */
[----:B------:R-:W-:Y:S02]  /*00f0*/  LOP3.LUT R24, R8, 0xf, RZ, 0xc0, !PT ;  /* 0x0000000f08187812 */ /* 0x000fe400078ec0ff */
[----:B------:R-:W-:Y:S02]  /*0100*/  ISETP.GT.U32.AND P1, PT, R2, -0x10, PT ;  /* 0xfffffff00200780c */ /* 0x000fe40003f24070 */
[----:B------:R-:W-:Y:S02]  /*0110*/  ISETP.NE.AND P0, PT, R24, RZ, PT ;  /* 0x000000ff1800720c */ /* 0x000fe40003f05270 */
[----:B------:R-:W-:-:S09]  /*0120*/  MOV R0, RZ ;  /* 0x000000ff00007202 */ /* 0x000fd20000000f00 */
[----:B------:R-:W-:Y:S05]  /*0130*/  @P1 BRA `(.L_x_28) ;  /* 0x0000000000ac1947 */ /* 0x000fea0003800000 */
[----:B------:R-:W1:Y:S01]  /*0140*/  LDC.64 R2, c[0x0][0x380] ;  /* 0x0000e000ff027b82 */ /* 0x000e620000000a00 */
[----:B------:R-:W-:Y:S02]  /*0150*/  LOP3.LUT R11, R8, 0xfffffff0, RZ, 0xc0, !PT ;  /* 0xfffffff0080b7812 */ /* 0x000fe400078ec0ff */
[----:B------:R-:W-:Y:S02]  /*0160*/  MOV R0, RZ ;  /* 0x000000ff00007202 */ /* 0x000fe40000000f00 */
[----:B------:R-:W-:Y:S02]  /*0170*/  IADD3 R11, PT, PT, -R11, RZ, RZ ;  /* 0x000000ff0b0b7210 */ /* 0x000fe40007ffe1ff */
[----:B-1----:R-:W-:-:S04]  /*0180*/  IADD3 R2, P1, PT, R2, 0x20, RZ ;  /* 0x0000002002027810 */ /* 0x002fc80007f3e0ff */
[----:B------:R-:W-:-:S09]  /*0190*/  IADD3.X R3, PT, PT, RZ, R3, RZ, P1, !PT ;  /* 0x00000003ff037210 */ /* 0x000fd20000ffe4ff */
.L_x_29:
[----:B------:R-:W-:-:S05]  /*01a0*/  IMAD.WIDE R4, R7, 0x4, R2 ;  /* 0x0000000407047825 */ /* 0x000fca00078e0202 */
[----:B0-----:R-:W2:Y:S04]  /*01b0*/  LDG.E R23, desc[UR4][R4.64+-0x20] ;  /* 0xffffe00404177981 */ /* 0x001ea8000c1e1900 */
[----:B------:R-:W3:Y:S04]  /*01c0*/  LDG.E R22, desc[UR4][R4.64+-0x1c] ;  /* 0xffffe40404167981 */ /* 0x000ee8000c1e1900 */
[----:B------:R-:W4:Y:S04]  /*01d0*/  LDG.E R25, desc[UR4][R4.64+-0x18] ;  /* 0xffffe80404197981 */ /* 0x000f28000c1e1900 */
[----:B------:R-:W5:Y:S04]  /*01e0*/  LDG.E R27, desc[UR4][R4.64+-0x14] ;  /* 0xffffec04041b7981 */ /* 0x000f68000c1e1900 */
        /* <DEDUP_REMOVED lines=11> */
[----:B------:R-:W5:Y:S01]  /*02a0*/  LDG.E R21, desc[UR4][R4.64+0x1c] ;  /* 0x00001c0404157981 */ /* 0x000f62000c1e1900 */
[----:B------:R-:W-:-:S02]  /*02b0*/  IADD3 R11, PT, PT, R11, 0x10, RZ ;  /* 0x000000100b0b7810 */ /* 0x000fc40007ffe0ff */
[----:B------:R-:W-:Y:S02]  /*02c0*/  IADD3 R7, PT, PT, R7, 0x10, RZ ;  /* 0x0000001007077810 */ /* 0x000fe40007ffe0ff */
[----:B------:R-:W-:Y:S01]  /*02d0*/  ISETP.NE.AND P1, PT, R11, RZ, PT ;  /* 0x000000ff0b00720c */ /* 0x000fe20003f25270 */
[----:B--2---:R-:W-:-:S04]  /*02e0*/  FADD R23, R23, R0 ;  /* 0x0000000017177221 */ /* 0x004fc80000000000 */
[----:B---3--:R-:W-:-:S04]  /*02f0*/  FADD R22, R23, R22 ;  /* 0x0000001617167221 */ /* 0x008fc80000000000 */
[----:B----4-:R-:W-:-:S04]  /*0300*/  FADD R22, R22, R25 ;  /* 0x0000001916167221 */ /* 0x010fc80000000000 */
[----:B-----5:R-:W-:-:S04]  /*0310*/  FADD R27, R22, R27 ;  /* 0x0000001b161b7221 */ /* 0x020fc80000000000 */
[----:B------:R-:W-:-:S04]  /*0320*/  FADD R20, R27, R20 ;  /* 0x000000141b147221 */ /* 0x000fc80000000000 */
        /* <DEDUP_REMOVED lines=10> */
[----:B------:R-:W-:Y:S01]  /*03d0*/  FADD R0, R10, R21 ;  /* 0x000000150a007221 */ /* 0x000fe20000000000 */
[----:B------:R-:W-:Y:S06]  /*03e0*/  @P1 BRA `(.L_x_29) ;  /* 0xfffffffc006c1947 */ /* 0x000fec000383ffff */
.L_x_28:
[----:B------:R-:W-:Y:S05]  /*03f0*/  @!P0 BRA `(.L_x_27) ;  /* 0x0000000000c48947 */ /* 0x000fea0003800000 */
[----:B------:R-:W-:Y:S02]  /*0400*/  ISETP.GE.U32.AND P0, PT, R24, 0x8, PT ;  /* 0x000000081800780c */ /* 0x000fe40003f06070 */
[----:B------:R-:W-:-:S04]  /*0410*/  LOP3.LUT R10, R8, 0x7, RZ, 0xc0, !PT ;  /* 0x00000007080a7812 */ /* 0x000fc800078ec0ff */
[----:B------:R-:W-:-:S07]  /*0420*/  ISETP.NE.AND P1, PT, R10, RZ, PT ;  /* 0x000000ff0a00720c */ /* 0x000fce0003f25270 */
[----:B------:R-:W-:Y:S06]  /*0430*/  @!P0 BRA `(.L_x_30) ;  /* 0x00000000004c8947 */ /* 0x000fec0003800000 */
[----:B------:R-:W1:Y:S02]  /*0440*/  LDC.64 R2, c[0x0][0x380] ;  /* 0x0000e000ff027b82 */ /* 0x000e640000000a00 */
[----:B-1----:R-:W-:-:S05]  /*0450*/  IMAD.WIDE R2, R7, 0x4, R2 ;  /* 0x0000000407027825 */ /* 0x002fca00078e0202 */
[----:B0-----:R-:W2:Y:S04]  /*0460*/  LDG.E R5, desc[UR4][R2.64] ;  /* 0x0000000402057981 */ /* 0x001ea8000c1e1900 */
[----:B------:R-:W3:Y:S04]  /*0470*/  LDG.E R4, desc[UR4][R2.64+0x4] ;  /* 0x0000040402047981 */ /* 0x000ee8000c1e1900 */
[----:B------:R-:W4:Y:S04]  /*0480*/  LDG.E R9, desc[UR4][R2.64+0x8] ;  /* 0x0000080402097981 */ /* 0x000f28000c1e1900 */
[----:B------:R-:W5:Y:S04]  /*0490*/  LDG.E R11, desc[UR4][R2.64+0xc] ;  /* 0x00000c04020b7981 */ /* 0x000f68000c1e1900 */
[----:B------:R-:W5:Y:S04]  /*04a0*/  LDG.E R13, desc[UR4][R2.64+0x10] ;  /* 0x00001004020d7981 */ /* 0x000f68000c1e1900 */
[----:B------:R-:W5:Y:S04]  /*04b0*/  LDG.E R15, desc[UR4][R2.64+0x14] ;  /* 0x00001404020f7981 */ /* 0x000f68000c1e1900 */
[----:B------:R-:W5:Y:S04]  /*04c0*/  LDG.E R17, desc[UR4][R2.64+0x18] ;  /* 0x0000180402117981 */ /* 0x000f68000c1e1900 */
[----:B------:R-:W5:Y:S01]  /*04d0*/  LDG.E R19, desc[UR4][R2.64+0x1c] ;  /* 0x00001c0402137981 */ /* 0x000f62000c1e1900 */
[----:B------:R-:W-:Y:S01]  /*04e0*/  IADD3 R7, PT, PT, R7, 0x8, RZ ;  /* 0x0000000807077810 */ /* 0x000fe20007ffe0ff */
[----:B--2---:R-:W-:-:S04]  /*04f0*/  FADD R5, R0, R5 ;  /* 0x0000000500057221 */ /* 0x004fc80000000000 */
[----:B---3--:R-:W-:-:S04]  /*0500*/  FADD R4, R5, R4 ;  /* 0x0000000405047221 */ /* 0x008fc80000000000 */
[----:B----4-:R-:W-:-:S04]  /*0510*/  FADD R4, R4, R9 ;  /* 0x0000000904047221 */ /* 0x010fc80000000000 */
[----:B-----5:R-:W-:-:S04]  /*0520*/  FADD R4, R4, R11 ;  /* 0x0000000b04047221 */ /* 0x020fc80000000000 */
[----:B------:R-:W-:-:S04]  /*0530*/  FADD R4, R4, R13 ;  /* 0x0000000d04047221 */ /* 0x000fc80000000000 */
[----:B------:R-:W-:-:S04]  /*0540*/  FADD R4, R4, R15 ;  /* 0x0000000f04047221 */ /* 0x000fc80000000000 */
[----:B------:R-:W-:-:S04]  /*0550*/  FADD R4, R4, R17 ;  /* 0x0000001104047221 */ /* 0x000fc80000000000 */
[----:B------:R-:W-:-:S07]  /*0560*/  FADD R0, R4, R19 ;  /* 0x0000001304007221 */ /* 0x000fce0000000000 */
.L_x_30:
        /* <DEDUP_REMOVED lines=10> */
[----:B------:R-:W5:Y:S01]  /*0610*/  LDG.E R11, desc[UR4][R2.64+0xc] ;  /* 0x00000c04020b7981 */ /* 0x000f62000c1e1900 */
[----:B------:R-:W-:Y:S01]  /*0620*/  IADD3 R7, PT, PT, R7, 0x4, RZ ;  /* 0x0000000407077810 */ /* 0x000fe20007ffe0ff */
[----:B--2---:R-:W-:-:S04]  /*0630*/  FADD R5, R0, R5 ;  /* 0x0000000500057221 */ /* 0x004fc80000000000 */
[----:B---3--:R-:W-:-:S04]  /*0640*/  FADD R4, R5, R4 ;  /* 0x0000000405047221 */ /* 0x008fc80000000000 */
[----:B----4-:R-:W-:-:S04]  /*0650*/  FADD R4, R4, R9 ;  /* 0x0000000904047221 */ /* 0x010fc80000000000 */
[----:B-----5:R-:W-:-:S07]  /*0660*/  FADD R0, R4, R11 ;  /* 0x0000000b04007221 */ /* 0x020fce0000000000 */
.L_x_31:
[----:B------:R-:W-:Y:S05]  /*0670*/  @!P1 BRA `(.L_x_27) ;  /* 0x0000000000249947 */ /* 0x000fea0003800000 */
[----:B------:R-:W1:Y:S01]  /*0680*/  LDC.64 R4, c[0x0][0x380] ;  /* 0x0000e000ff047b82 */ /* 0x000e620000000a00 */
[----:B------:R-:W-:-:S07]  /*0690*/  IADD3 R8, PT, PT, -R8, RZ, RZ ;  /* 0x000000ff08087210 */ /* 0x000fce0007ffe1ff */
.L_x_32:
[----:B-1----:R-:W-:-:S06]  /*06a0*/  IMAD.WIDE R2, R7, 0x4, R4 ;  /* 0x0000000407027825 */ /* 0x002fcc00078e0204 */
[----:B0-----:R-:W2:Y:S01]  /*06b0*/  LDG.E R3, desc[UR4][R2.64] ;  /* 0x0000000402037981 */ /* 0x001ea2000c1e1900 */
[----:B------:R-:W-:Y:S02]  /*06c0*/  IADD3 R8, PT, PT, R8, 0x1, RZ ;  /* 0x0000000108087810 */ /* 0x000fe40007ffe0ff */
[----:B------:R-:W-:Y:S02]  /*06d0*/  IADD3 R7, PT, PT, R7, 0x1, RZ ;  /* 0x0000000107077810 */ /* 0x000fe40007ffe0ff */
[----:B------:R-:W-:Y:S01]  /*06e0*/  ISETP.NE.AND P0, PT, R8, RZ, PT ;  /* 0x000000ff0800720c */ /* 0x000fe20003f05270 */
[----:B--2---:R-:W-:-:S12]  /*06f0*/  FADD R0, R3, R0 ;  /* 0x0000000003007221 */ /* 0x004fd80000000000 */
[----:B------:R-:W-:Y:S05]  /*0700*/  @P0 BRA `(.L_x_32) ;  /* 0xfffffffc00e40947 */ /* 0x000fea000383ffff */
.L_x_27:
[----:B------:R-:W1:Y:S02]  /*0710*/  LDC.64 R2, c[0x0][0x388] ;  /* 0x0000e200ff027b82 */ /* 0x000e640000000a00 */
[----:B-1----:R-:W-:-:S05]  /*0720*/  IMAD.WIDE.U32 R6, R6, 0x4, R2 ;  /* 0x0000000406067825 */ /* 0x002fca00078e0002 */
[----:B0-----:R-:W-:Y:S01]  /*0730*/  STG.E desc[UR4][R6.64], R0 ;  /* 0x0000000006007986 */ /* 0x001fe2000c101904 */
[----:B------:R-:W-:Y:S05]  /*0740*/  EXIT ;  /* 0x000000000000794d */ /* 0x000fea0003800000 */
.L_x_33:
        /* <DEDUP_REMOVED lines=11> */
.L_x_40:


//--------------------- .nv.shared._Z6total5PfS_i --------------------------
	.section	.nv.shared._Z6total5PfS_i,"aw",@nobits
	.sectionflags	@""
	.align	4
.nv.shared._Z6total5PfS_i:
	.zero		1028


//--------------------- .nv.shared.reserved.0     --------------------------
	.section	.nv.shared.reserved.0,"aw",@nobits
	.weak		__nv_reservedSMEM_offset_0_alias
	.size		__nv_reservedSMEM_offset_0_alias, 0, 64
	.other		__nv_reservedSMEM_offset_0_alias,@"STO_CUDA_RESERVED_SHARED STV_DEFAULT"
__nv_reservedSMEM_offset_0_alias:
	.zero		0
	.zero		64


//--------------------- .nv.shared._Z6total2PfS_i --------------------------
	.section	.nv.shared._Z6total2PfS_i,"aw",@nobits
	.sectionflags	@""
	.align	4
.nv.shared._Z6total2PfS_i:
	.zero		3072


//--------------------- .nv.shared._Z6total1PfS_i --------------------------
	.section	.nv.shared._Z6total1PfS_i,"aw",@nobits
	.sectionflags	@""
	.align	4
.nv.shared._Z6total1PfS_i:
	.zero		3072


//--------------------- .nv.constant0._Z6total5PfS_i --------------------------
	.section	.nv.constant0._Z6total5PfS_i,"a",@progbits
	.sectionflags	@""
	.align	4
.nv.constant0._Z6total5PfS_i:
	.zero		916


//--------------------- .nv.constant0._Z17total4_notworkingPfS_i --------------------------
	.section	.nv.constant0._Z17total4_notworkingPfS_i,"a",@progbits
	.sectionflags	@""
	.align	4
.nv.constant0._Z17total4_notworkingPfS_i:
	.zero		916


//--------------------- .nv.constant0._Z6total4PfS_i --------------------------
	.section	.nv.constant0._Z6total4PfS_i,"a",@progbits
	.sectionflags	@""
	.align	4
.nv.constant0._Z6total4PfS_i:
	.zero		916


//--------------------- .nv.constant0._Z6total3PfS_i --------------------------
	.section	.nv.constant0._Z6total3PfS_i,"a",@progbits
	.sectionflags	@""
	.align	4
.nv.constant0._Z6total3PfS_i:
	.zero		916


//--------------------- .nv.constant0._Z6total2PfS_i --------------------------
	.section	.nv.constant0._Z6total2PfS_i,"a",@progbits
	.sectionflags	@""
	.align	4
.nv.constant0._Z6total2PfS_i:
	.zero		916


//--------------------- .nv.constant0._Z6total1PfS_i --------------------------
	.section	.nv.constant0._Z6total1PfS_i,"a",@progbits
	.sectionflags	@""
	.align	4
.nv.constant0._Z6total1PfS_i:
	.zero		916


//--------------------- .nv.constant0._Z6total0PfS_i --------------------------
	.section	.nv.constant0._Z6total0PfS_i,"a",@progbits
	.sectionflags	@""
	.align	4
.nv.constant0._Z6total0PfS_i:
	.zero		916


//--------------------- SYMBOLS --------------------------

	.type		.nv.reservedSmem.offset0,@object
	.size		.nv.reservedSmem.offset0,0x4
	.type		.nv.reservedSmem.cap,@object
	.size		.nv.reservedSmem.cap,0x4
